//
// Generated by NVIDIA NVVM Compiler
//
// Compiler Build ID: CL-36424714
// Cuda compilation tools, release 13.0, V13.0.88
// Based on NVVM 20.0.0
//

.version 9.0
.target sm_100
.address_size 64

	// .globl	_Z13matmul_kernelPKfS0_Pfiii
// _ZZ13matmul_kernelPKfS0_PfiiiE4ds_A has been demoted
// _ZZ13matmul_kernelPKfS0_PfiiiE4ds_B has been demoted
// _ZZ21compute_scores_kernelPKfS0_PfiiiiE2sQ has been demoted
// _ZZ21compute_scores_kernelPKfS0_PfiiiiE2sK has been demoted
.extern .shared .align 16 .b8 shmem[];

.visible .entry _Z13matmul_kernelPKfS0_Pfiii(
	.param .u64 .ptr .align 1 _Z13matmul_kernelPKfS0_Pfiii_param_0,
	.param .u64 .ptr .align 1 _Z13matmul_kernelPKfS0_Pfiii_param_1,
	.param .u64 .ptr .align 1 _Z13matmul_kernelPKfS0_Pfiii_param_2,
	.param .u32 _Z13matmul_kernelPKfS0_Pfiii_param_3,
	.param .u32 _Z13matmul_kernelPKfS0_Pfiii_param_4,
	.param .u32 _Z13matmul_kernelPKfS0_Pfiii_param_5
)
{
	.reg .pred 	%p<12>;
	.reg .b32 	%r<43>;
	.reg .b32 	%f<63>;
	.reg .b64 	%rd<13>;
	// demoted variable
	.shared .align 4 .b8 _ZZ13matmul_kernelPKfS0_PfiiiE4ds_A[1024];
	// demoted variable
	.shared .align 4 .b8 _ZZ13matmul_kernelPKfS0_PfiiiE4ds_B[1024];
	ld.param.u64 	%rd3, [_Z13matmul_kernelPKfS0_Pfiii_param_0];
	ld.param.u64 	%rd4, [_Z13matmul_kernelPKfS0_Pfiii_param_1];
	ld.param.u64 	%rd5, [_Z13matmul_kernelPKfS0_Pfiii_param_2];
	ld.param.u32 	%r24, [_Z13matmul_kernelPKfS0_Pfiii_param_3];
	ld.param.u32 	%r25, [_Z13matmul_kernelPKfS0_Pfiii_param_4];
	ld.param.u32 	%r26, [_Z13matmul_kernelPKfS0_Pfiii_param_5];
	mov.u32 	%r27, %ctaid.y;
	shl.b32 	%r28, %r27, 4;
	mov.u32 	%r40, %tid.y;
	add.s32 	%r2, %r28, %r40;
	mov.u32 	%r29, %ctaid.x;
	shl.b32 	%r3, %r29, 4;
	mov.u32 	%r38, %tid.x;
	add.s32 	%r5, %r3, %r38;
	setp.lt.s32 	%p1, %r25, 1;
	mov.f32 	%f62, 0f00000000;
	@%p1 bra 	$L__BB0_7;
	add.s32 	%r30, %r25, 15;
	shr.u32 	%r31, %r30, 4;
	shl.b32 	%r32, %r40, 6;
	mov.u32 	%r33, _ZZ13matmul_kernelPKfS0_PfiiiE4ds_A;
	add.s32 	%r6, %r33, %r32;
	shl.b32 	%r34, %r38, 2;
	add.s32 	%r7, %r6, %r34;
	mov.u32 	%r35, _ZZ13matmul_kernelPKfS0_PfiiiE4ds_B;
	add.s32 	%r9, %r35, %r34;
	add.s32 	%r8, %r9, %r32;
	neg.s32 	%r42, %r31;
	mad.lo.s32 	%r36, %r40, %r26, %r38;
	add.s32 	%r41, %r36, %r3;
	shl.b32 	%r12, %r26, 4;
	mad.lo.s32 	%r39, %r25, %r2, %r38;
	cvta.to.global.u64 	%rd1, %rd3;
	cvta.to.global.u64 	%rd2, %rd4;
	mov.f32 	%f62, 0f00000000;
$L__BB0_2:
	setp.ge.s32 	%p2, %r2, %r24;
	setp.ge.u32 	%p3, %r38, %r25;
	mov.f32 	%f60, 0f00000000;
	or.pred  	%p4, %p2, %p3;
	@%p4 bra 	$L__BB0_4;
	mul.wide.u32 	%rd6, %r39, 4;
	add.s64 	%rd7, %rd1, %rd6;
	ld.global.f32 	%f60, [%rd7];
$L__BB0_4:
	setp.ge.s32 	%p5, %r5, %r26;
	st.shared.f32 	[%r7], %f60;
	setp.ge.u32 	%p6, %r40, %r25;
	mov.f32 	%f61, 0f00000000;
	or.pred  	%p7, %p5, %p6;
	@%p7 bra 	$L__BB0_6;
	mul.wide.u32 	%rd8, %r41, 4;
	add.s64 	%rd9, %rd2, %rd8;
	ld.global.f32 	%f61, [%rd9];
$L__BB0_6:
	st.shared.f32 	[%r8], %f61;
	bar.sync 	0;
	ld.shared.f32 	%f12, [%r6];
	ld.shared.f32 	%f13, [%r9];
	fma.rn.f32 	%f14, %f12, %f13, %f62;
	ld.shared.f32 	%f15, [%r6+4];
	ld.shared.f32 	%f16, [%r9+64];
	fma.rn.f32 	%f17, %f15, %f16, %f14;
	ld.shared.f32 	%f18, [%r6+8];
	ld.shared.f32 	%f19, [%r9+128];
	fma.rn.f32 	%f20, %f18, %f19, %f17;
	ld.shared.f32 	%f21, [%r6+12];
	ld.shared.f32 	%f22, [%r9+192];
	fma.rn.f32 	%f23, %f21, %f22, %f20;
	ld.shared.f32 	%f24, [%r6+16];
	ld.shared.f32 	%f25, [%r9+256];
	fma.rn.f32 	%f26, %f24, %f25, %f23;
	ld.shared.f32 	%f27, [%r6+20];
	ld.shared.f32 	%f28, [%r9+320];
	fma.rn.f32 	%f29, %f27, %f28, %f26;
	ld.shared.f32 	%f30, [%r6+24];
	ld.shared.f32 	%f31, [%r9+384];
	fma.rn.f32 	%f32, %f30, %f31, %f29;
	ld.shared.f32 	%f33, [%r6+28];
	ld.shared.f32 	%f34, [%r9+448];
	fma.rn.f32 	%f35, %f33, %f34, %f32;
	ld.shared.f32 	%f36, [%r6+32];
	ld.shared.f32 	%f37, [%r9+512];
	fma.rn.f32 	%f38, %f36, %f37, %f35;
	ld.shared.f32 	%f39, [%r6+36];
	ld.shared.f32 	%f40, [%r9+576];
	fma.rn.f32 	%f41, %f39, %f40, %f38;
	ld.shared.f32 	%f42, [%r6+40];
	ld.shared.f32 	%f43, [%r9+640];
	fma.rn.f32 	%f44, %f42, %f43, %f41;
	ld.shared.f32 	%f45, [%r6+44];
	ld.shared.f32 	%f46, [%r9+704];
	fma.rn.f32 	%f47, %f45, %f46, %f44;
	ld.shared.f32 	%f48, [%r6+48];
	ld.shared.f32 	%f49, [%r9+768];
	fma.rn.f32 	%f50, %f48, %f49, %f47;
	ld.shared.f32 	%f51, [%r6+52];
	ld.shared.f32 	%f52, [%r9+832];
	fma.rn.f32 	%f53, %f51, %f52, %f50;
	ld.shared.f32 	%f54, [%r6+56];
	ld.shared.f32 	%f55, [%r9+896];
	fma.rn.f32 	%f56, %f54, %f55, %f53;
	ld.shared.f32 	%f57, [%r6+60];
	ld.shared.f32 	%f58, [%r9+960];
	fma.rn.f32 	%f62, %f57, %f58, %f56;
	bar.sync 	0;
	add.s32 	%r42, %r42, 1;
	setp.ne.s32 	%p8, %r42, 0;
	add.s32 	%r41, %r41, %r12;
	add.s32 	%r40, %r40, 16;
	add.s32 	%r39, %r39, 16;
	add.s32 	%r38, %r38, 16;
	@%p8 bra 	$L__BB0_2;
$L__BB0_7:
	setp.ge.s32 	%p9, %r2, %r24;
	setp.ge.s32 	%p10, %r5, %r26;
	or.pred  	%p11, %p9, %p10;
	@%p11 bra 	$L__BB0_9;
	mad.lo.s32 	%r37, %r26, %r2, %r5;
	cvta.to.global.u64 	%rd10, %rd5;
	mul.wide.s32 	%rd11, %r37, 4;
	add.s64 	%rd12, %rd10, %rd11;
	st.global.f32 	[%rd12], %f62;
$L__BB0_9:
	ret;

}
	// .globl	_Z21compute_scores_kernelPKfS0_Pfiiii
.visible .entry _Z21compute_scores_kernelPKfS0_Pfiiii(
	.param .u64 .ptr .align 1 _Z21compute_scores_kernelPKfS0_Pfiiii_param_0,
	.param .u64 .ptr .align 1 _Z21compute_scores_kernelPKfS0_Pfiiii_param_1,
	.param .u64 .ptr .align 1 _Z21compute_scores_kernelPKfS0_Pfiiii_param_2,
	.param .u32 _Z21compute_scores_kernelPKfS0_Pfiiii_param_3,
	.param .u32 _Z21compute_scores_kernelPKfS0_Pfiiii_param_4,
	.param .u32 _Z21compute_scores_kernelPKfS0_Pfiiii_param_5,
	.param .u32 _Z21compute_scores_kernelPKfS0_Pfiiii_param_6
)
{
	.reg .pred 	%p<26>;
	.reg .b32 	%r<61>;
	.reg .b32 	%f<184>;
	.reg .b64 	%rd<20>;
	// demoted variable
	.shared .align 4 .b8 _ZZ21compute_scores_kernelPKfS0_PfiiiiE2sQ[1024];
	// demoted variable
	.shared .align 4 .b8 _ZZ21compute_scores_kernelPKfS0_PfiiiiE2sK[1024];
	ld.param.u64 	%rd5, [_Z21compute_scores_kernelPKfS0_Pfiiii_param_0];
	ld.param.u64 	%rd6, [_Z21compute_scores_kernelPKfS0_Pfiiii_param_1];
	ld.param.u32 	%r30, [_Z21compute_scores_kernelPKfS0_Pfiiii_param_3];
	ld.param.u32 	%r31, [_Z21compute_scores_kernelPKfS0_Pfiiii_param_4];
	ld.param.u32 	%r32, [_Z21compute_scores_kernelPKfS0_Pfiiii_param_5];
	ld.param.u32 	%r33, [_Z21compute_scores_kernelPKfS0_Pfiiii_param_6];
	cvta.to.global.u64 	%rd1, %rd6;
	cvta.to.global.u64 	%rd2, %rd5;
	mov.u32 	%r1, %ctaid.z;
	mov.u32 	%r34, %ctaid.y;
	shl.b32 	%r35, %r34, 4;
	mov.u32 	%r2, %tid.y;
	add.s32 	%r3, %r35, %r2;
	mov.u32 	%r36, %ctaid.x;
	shl.b32 	%r37, %r36, 4;
	mov.u32 	%r4, %tid.x;
	add.s32 	%r5, %r37, %r4;
	setp.lt.s32 	%p1, %r33, 1;
	mov.f32 	%f183, 0f00000000;
	@%p1 bra 	$L__BB1_19;
	add.s32 	%r6, %r33, 15;
	shl.b32 	%r39, %r2, 6;
	mov.u32 	%r40, _ZZ21compute_scores_kernelPKfS0_PfiiiiE2sQ;
	add.s32 	%r7, %r40, %r39;
	shl.b32 	%r41, %r4, 2;
	add.s32 	%r8, %r7, %r41;
	mad.lo.s32 	%r42, %r32, %r3, %r1;
	mul.lo.s32 	%r9, %r42, %r33;
	mov.u32 	%r43, _ZZ21compute_scores_kernelPKfS0_PfiiiiE2sK;
	add.s32 	%r12, %r43, %r41;
	add.s32 	%r10, %r12, %r39;
	mad.lo.s32 	%r44, %r32, %r5, %r1;
	mul.lo.s32 	%r11, %r44, %r33;
	setp.lt.u32 	%p2, %r33, 17;
	mov.f32 	%f183, 0f00000000;
	mov.b32 	%r60, 0;
	@%p2 bra 	$L__BB1_13;
	shr.u32 	%r45, %r6, 4;
	and.b32  	%r46, %r45, 134217726;
	neg.s32 	%r59, %r46;
	add.s32 	%r57, %r2, %r11;
	add.s32 	%r55, %r4, %r9;
	mov.f32 	%f183, 0f00000000;
	mov.u32 	%r56, %r4;
	mov.u32 	%r58, %r2;
$L__BB1_3:
	setp.ge.s32 	%p3, %r3, %r30;
	setp.ge.s32 	%p4, %r56, %r33;
	mov.f32 	%f175, 0f00000000;
	or.pred  	%p5, %p3, %p4;
	@%p5 bra 	$L__BB1_5;
	mul.wide.s32 	%rd7, %r55, 4;
	add.s64 	%rd8, %rd2, %rd7;
	ld.global.f32 	%f175, [%rd8];
$L__BB1_5:
	setp.ge.s32 	%p6, %r5, %r31;
	st.shared.f32 	[%r8], %f175;
	setp.ge.s32 	%p7, %r58, %r33;
	mul.wide.s32 	%rd9, %r57, 4;
	add.s64 	%rd3, %rd1, %rd9;
	mov.f32 	%f176, 0f00000000;
	or.pred  	%p8, %p6, %p7;
	@%p8 bra 	$L__BB1_7;
	ld.global.f32 	%f176, [%rd3];
$L__BB1_7:
	st.shared.f32 	[%r10], %f176;
	bar.sync 	0;
	ld.shared.f32 	%f28, [%r7];
	ld.shared.f32 	%f29, [%r12];
	fma.rn.f32 	%f30, %f28, %f29, %f183;
	ld.shared.f32 	%f31, [%r7+4];
	ld.shared.f32 	%f32, [%r12+64];
	fma.rn.f32 	%f33, %f31, %f32, %f30;
	ld.shared.f32 	%f34, [%r7+8];
	ld.shared.f32 	%f35, [%r12+128];
	fma.rn.f32 	%f36, %f34, %f35, %f33;
	ld.shared.f32 	%f37, [%r7+12];
	ld.shared.f32 	%f38, [%r12+192];
	fma.rn.f32 	%f39, %f37, %f38, %f36;
	ld.shared.f32 	%f40, [%r7+16];
	ld.shared.f32 	%f41, [%r12+256];
	fma.rn.f32 	%f42, %f40, %f41, %f39;
	ld.shared.f32 	%f43, [%r7+20];
	ld.shared.f32 	%f44, [%r12+320];
	fma.rn.f32 	%f45, %f43, %f44, %f42;
	ld.shared.f32 	%f46, [%r7+24];
	ld.shared.f32 	%f47, [%r12+384];
	fma.rn.f32 	%f48, %f46, %f47, %f45;
	ld.shared.f32 	%f49, [%r7+28];
	ld.shared.f32 	%f50, [%r12+448];
	fma.rn.f32 	%f51, %f49, %f50, %f48;
	ld.shared.f32 	%f52, [%r7+32];
	ld.shared.f32 	%f53, [%r12+512];
	fma.rn.f32 	%f54, %f52, %f53, %f51;
	ld.shared.f32 	%f55, [%r7+36];
	ld.shared.f32 	%f56, [%r12+576];
	fma.rn.f32 	%f57, %f55, %f56, %f54;
	ld.shared.f32 	%f58, [%r7+40];
	ld.shared.f32 	%f59, [%r12+640];
	fma.rn.f32 	%f60, %f58, %f59, %f57;
	ld.shared.f32 	%f61, [%r7+44];
	ld.shared.f32 	%f62, [%r12+704];
	fma.rn.f32 	%f63, %f61, %f62, %f60;
	ld.shared.f32 	%f64, [%r7+48];
	ld.shared.f32 	%f65, [%r12+768];
	fma.rn.f32 	%f66, %f64, %f65, %f63;
	ld.shared.f32 	%f67, [%r7+52];
	ld.shared.f32 	%f68, [%r12+832];
	fma.rn.f32 	%f69, %f67, %f68, %f66;
	ld.shared.f32 	%f70, [%r7+56];
	ld.shared.f32 	%f71, [%r12+896];
	fma.rn.f32 	%f72, %f70, %f71, %f69;
	ld.shared.f32 	%f73, [%r7+60];
	ld.shared.f32 	%f74, [%r12+960];
	fma.rn.f32 	%f6, %f73, %f74, %f72;
	bar.sync 	0;
	add.s32 	%r47, %r56, 16;
	setp.ge.s32 	%p10, %r47, %r33;
	mov.f32 	%f177, 0f00000000;
	or.pred  	%p11, %p3, %p10;
	@%p11 bra 	$L__BB1_9;
	mul.wide.s32 	%rd10, %r55, 4;
	add.s64 	%rd11, %rd2, %rd10;
	ld.global.f32 	%f177, [%rd11+64];
$L__BB1_9:
	st.shared.f32 	[%r8], %f177;
	add.s32 	%r48, %r58, 16;
	setp.ge.s32 	%p13, %r48, %r33;
	mov.f32 	%f178, 0f00000000;
	or.pred  	%p14, %p6, %p13;
	@%p14 bra 	$L__BB1_11;
	ld.global.f32 	%f178, [%rd3+64];
$L__BB1_11:
	st.shared.f32 	[%r10], %f178;
	bar.sync 	0;
	ld.shared.f32 	%f76, [%r7];
	ld.shared.f32 	%f77, [%r12];
	fma.rn.f32 	%f78, %f76, %f77, %f6;
	ld.shared.f32 	%f79, [%r7+4];
	ld.shared.f32 	%f80, [%r12+64];
	fma.rn.f32 	%f81, %f79, %f80, %f78;
	ld.shared.f32 	%f82, [%r7+8];
	ld.shared.f32 	%f83, [%r12+128];
	fma.rn.f32 	%f84, %f82, %f83, %f81;
	ld.shared.f32 	%f85, [%r7+12];
	ld.shared.f32 	%f86, [%r12+192];
	fma.rn.f32 	%f87, %f85, %f86, %f84;
	ld.shared.f32 	%f88, [%r7+16];
	ld.shared.f32 	%f89, [%r12+256];
	fma.rn.f32 	%f90, %f88, %f89, %f87;
	ld.shared.f32 	%f91, [%r7+20];
	ld.shared.f32 	%f92, [%r12+320];
	fma.rn.f32 	%f93, %f91, %f92, %f90;
	ld.shared.f32 	%f94, [%r7+24];
	ld.shared.f32 	%f95, [%r12+384];
	fma.rn.f32 	%f96, %f94, %f95, %f93;
	ld.shared.f32 	%f97, [%r7+28];
	ld.shared.f32 	%f98, [%r12+448];
	fma.rn.f32 	%f99, %f97, %f98, %f96;
	ld.shared.f32 	%f100, [%r7+32];
	ld.shared.f32 	%f101, [%r12+512];
	fma.rn.f32 	%f102, %f100, %f101, %f99;
	ld.shared.f32 	%f103, [%r7+36];
	ld.shared.f32 	%f104, [%r12+576];
	fma.rn.f32 	%f105, %f103, %f104, %f102;
	ld.shared.f32 	%f106, [%r7+40];
	ld.shared.f32 	%f107, [%r12+640];
	fma.rn.f32 	%f108, %f106, %f107, %f105;
	ld.shared.f32 	%f109, [%r7+44];
	ld.shared.f32 	%f110, [%r12+704];
	fma.rn.f32 	%f111, %f109, %f110, %f108;
	ld.shared.f32 	%f112, [%r7+48];
	ld.shared.f32 	%f113, [%r12+768];
	fma.rn.f32 	%f114, %f112, %f113, %f111;
	ld.shared.f32 	%f115, [%r7+52];
	ld.shared.f32 	%f116, [%r12+832];
	fma.rn.f32 	%f117, %f115, %f116, %f114;
	ld.shared.f32 	%f118, [%r7+56];
	ld.shared.f32 	%f119, [%r12+896];
	fma.rn.f32 	%f120, %f118, %f119, %f117;
	ld.shared.f32 	%f121, [%r7+60];
	ld.shared.f32 	%f122, [%r12+960];
	fma.rn.f32 	%f183, %f121, %f122, %f120;
	bar.sync 	0;
	add.s32 	%r59, %r59, 2;
	add.s32 	%r58, %r58, 32;
	add.s32 	%r57, %r57, 32;
	add.s32 	%r56, %r56, 32;
	add.s32 	%r55, %r55, 32;
	setp.ne.s32 	%p15, %r59, 0;
	@%p15 bra 	$L__BB1_3;
	and.b32  	%r60, %r6, 2147483616;
$L__BB1_13:
	and.b32  	%r49, %r6, 16;
	setp.eq.s32 	%p16, %r49, 0;
	@%p16 bra 	$L__BB1_19;
	setp.ge.s32 	%p17, %r3, %r30;
	add.s32 	%r50, %r60, %r4;
	add.s32 	%r29, %r60, %r2;
	setp.ge.s32 	%p18, %r50, %r33;
	mov.f32 	%f181, 0f00000000;
	or.pred  	%p19, %p17, %p18;
	@%p19 bra 	$L__BB1_16;
	add.s32 	%r51, %r50, %r9;
	mul.wide.s32 	%rd12, %r51, 4;
	add.s64 	%rd13, %rd2, %rd12;
	ld.global.f32 	%f181, [%rd13];
$L__BB1_16:
	setp.ge.s32 	%p20, %r5, %r31;
	st.shared.f32 	[%r8], %f181;
	setp.ge.s32 	%p21, %r29, %r33;
	mov.f32 	%f182, 0f00000000;
	or.pred  	%p22, %p20, %p21;
	@%p22 bra 	$L__BB1_18;
	add.s32 	%r52, %r29, %r11;
	mul.wide.s32 	%rd14, %r52, 4;
	add.s64 	%rd15, %rd1, %rd14;
	ld.global.f32 	%f182, [%rd15];
$L__BB1_18:
	st.shared.f32 	[%r10], %f182;
	bar.sync 	0;
	ld.shared.f32 	%f125, [%r7];
	ld.shared.f32 	%f126, [%r12];
	fma.rn.f32 	%f127, %f125, %f126, %f183;
	ld.shared.f32 	%f128, [%r7+4];
	ld.shared.f32 	%f129, [%r12+64];
	fma.rn.f32 	%f130, %f128, %f129, %f127;
	ld.shared.f32 	%f131, [%r7+8];
	ld.shared.f32 	%f132, [%r12+128];
	fma.rn.f32 	%f133, %f131, %f132, %f130;
	ld.shared.f32 	%f134, [%r7+12];
	ld.shared.f32 	%f135, [%r12+192];
	fma.rn.f32 	%f136, %f134, %f135, %f133;
	ld.shared.f32 	%f137, [%r7+16];
	ld.shared.f32 	%f138, [%r12+256];
	fma.rn.f32 	%f139, %f137, %f138, %f136;
	ld.shared.f32 	%f140, [%r7+20];
	ld.shared.f32 	%f141, [%r12+320];
	fma.rn.f32 	%f142, %f140, %f141, %f139;
	ld.shared.f32 	%f143, [%r7+24];
	ld.shared.f32 	%f144, [%r12+384];
	fma.rn.f32 	%f145, %f143, %f144, %f142;
	ld.shared.f32 	%f146, [%r7+28];
	ld.shared.f32 	%f147, [%r12+448];
	fma.rn.f32 	%f148, %f146, %f147, %f145;
	ld.shared.f32 	%f149, [%r7+32];
	ld.shared.f32 	%f150, [%r12+512];
	fma.rn.f32 	%f151, %f149, %f150, %f148;
	ld.shared.f32 	%f152, [%r7+36];
	ld.shared.f32 	%f153, [%r12+576];
	fma.rn.f32 	%f154, %f152, %f153, %f151;
	ld.shared.f32 	%f155, [%r7+40];
	ld.shared.f32 	%f156, [%r12+640];
	fma.rn.f32 	%f157, %f155, %f156, %f154;
	ld.shared.f32 	%f158, [%r7+44];
	ld.shared.f32 	%f159, [%r12+704];
	fma.rn.f32 	%f160, %f158, %f159, %f157;
	ld.shared.f32 	%f161, [%r7+48];
	ld.shared.f32 	%f162, [%r12+768];
	fma.rn.f32 	%f163, %f161, %f162, %f160;
	ld.shared.f32 	%f164, [%r7+52];
	ld.shared.f32 	%f165, [%r12+832];
	fma.rn.f32 	%f166, %f164, %f165, %f163;
	ld.shared.f32 	%f167, [%r7+56];
	ld.shared.f32 	%f168, [%r12+896];
	fma.rn.f32 	%f169, %f167, %f168, %f166;
	ld.shared.f32 	%f170, [%r7+60];
	ld.shared.f32 	%f171, [%r12+960];
	fma.rn.f32 	%f183, %f170, %f171, %f169;
	bar.sync 	0;
$L__BB1_19:
	cvt.rn.f32.s32 	%f172, %r33;
	sqrt.rn.f32 	%f173, %f172;
	div.rn.f32 	%f20, %f183, %f173;
	setp.ge.s32 	%p23, %r3, %r30;
	setp.ge.s32 	%p24, %r5, %r31;
	or.pred  	%p25, %p23, %p24;
	@%p25 bra 	$L__BB1_21;
	ld.param.u64 	%rd19, [_Z21compute_scores_kernelPKfS0_Pfiiii_param_2];
	mad.lo.s32 	%r53, %r31, %r3, %r5;
	mad.lo.s32 	%r54, %r53, %r32, %r1;
	cvta.to.global.u64 	%rd16, %rd19;
	mul.wide.s32 	%rd17, %r54, 4;
	add.s64 	%rd18, %rd16, %rd17;
	st.global.f32 	[%rd18], %f20;
$L__BB1_21:
	ret;

}
	// .globl	_Z14softmax_kernelPfiii
.visible .entry _Z14softmax_kernelPfiii(
	.param .u64 .ptr .align 1 _Z14softmax_kernelPfiii_param_0,
	.param .u32 _Z14softmax_kernelPfiii_param_1,
	.param .u32 _Z14softmax_kernelPfiii_param_2,
	.param .u32 _Z14softmax_kernelPfiii_param_3
)
{
	.reg .pred 	%p<16>;
	.reg .b32 	%r<47>;
	.reg .b32 	%f<52>;
	.reg .b64 	%rd<9>;

	ld.param.u64 	%rd2, [_Z14softmax_kernelPfiii_param_0];
	ld.param.u32 	%r20, [_Z14softmax_kernelPfiii_param_2];
	ld.param.u32 	%r21, [_Z14softmax_kernelPfiii_param_3];
	cvta.to.global.u64 	%rd1, %rd2;
	mov.u32 	%r22, %ctaid.x;
	div.s32 	%r1, %r22, %r21;
	mul.lo.s32 	%r23, %r1, %r21;
	sub.s32 	%r2, %r22, %r23;
	mov.u32 	%r46, %tid.x;
	setp.ge.s32 	%p1, %r46, %r20;
	mov.f32 	%f49, 0fE0AD78EC;
	@%p1 bra 	$L__BB2_3;
	mul.lo.s32 	%r4, %r1, %r20;
	mov.f32 	%f49, 0fE0AD78EC;
	mov.u32 	%r5, %ntid.x;
	mov.u32 	%r42, %r46;
$L__BB2_2:
	add.s32 	%r24, %r42, %r4;
	mad.lo.s32 	%r25, %r24, %r21, %r2;
	mul.wide.s32 	%rd3, %r25, 4;
	add.s64 	%rd4, %rd1, %rd3;
	ld.global.f32 	%f11, [%rd4];
	setp.gt.f32 	%p2, %f11, %f49;
	selp.f32 	%f49, %f11, %f49, %p2;
	add.s32 	%r42, %r42, %r5;
	setp.lt.s32 	%p3, %r42, %r20;
	@%p3 bra 	$L__BB2_2;
$L__BB2_3:
	shl.b32 	%r26, %r46, 2;
	mov.u32 	%r27, shmem;
	add.s32 	%r8, %r27, %r26;
	st.shared.f32 	[%r8], %f49;
	bar.sync 	0;
	mov.u32 	%r9, %ntid.x;
	setp.lt.u32 	%p4, %r9, 2;
	@%p4 bra 	$L__BB2_8;
	mov.u32 	%r43, %r9;
$L__BB2_5:
	shr.u32 	%r11, %r43, 1;
	setp.ge.u32 	%p5, %r46, %r11;
	add.s32 	%r29, %r11, %r46;
	setp.ge.u32 	%p6, %r29, %r9;
	or.pred  	%p7, %p5, %p6;
	@%p7 bra 	$L__BB2_7;
	ld.shared.f32 	%f12, [%r8];
	shl.b32 	%r30, %r11, 2;
	add.s32 	%r31, %r8, %r30;
	ld.shared.f32 	%f13, [%r31];
	max.f32 	%f14, %f12, %f13;
	st.shared.f32 	[%r8], %f14;
$L__BB2_7:
	bar.sync 	0;
	setp.gt.u32 	%p8, %r43, 3;
	mov.u32 	%r43, %r11;
	@%p8 bra 	$L__BB2_5;
$L__BB2_8:
	setp.ge.s32 	%p9, %r46, %r20;
	ld.shared.f32 	%f4, [shmem];
	bar.sync 	0;
	mov.f32 	%f51, 0f00000000;
	@%p9 bra 	$L__BB2_11;
	mul.lo.s32 	%r12, %r1, %r20;
	mov.f32 	%f51, 0f00000000;
	mov.u32 	%r44, %r46;
$L__BB2_10:
	add.s32 	%r32, %r44, %r12;
	mad.lo.s32 	%r33, %r32, %r21, %r2;
	mul.wide.s32 	%rd5, %r33, 4;
	add.s64 	%rd6, %rd1, %rd5;
	ld.global.f32 	%f17, [%rd6];
	sub.f32 	%f18, %f17, %f4;
	fma.rn.f32 	%f19, %f18, 0f3BBB989D, 0f3F000000;
	cvt.sat.f32.f32 	%f20, %f19;
	mov.f32 	%f21, 0f4B400001;
	mov.f32 	%f22, 0f437C0000;
	fma.rm.f32 	%f23, %f20, %f22, %f21;
	add.f32 	%f24, %f23, 0fCB40007F;
	neg.f32 	%f25, %f24;
	fma.rn.f32 	%f26, %f18, 0f3FB8AA3B, %f25;
	fma.rn.f32 	%f27, %f18, 0f32A57060, %f26;
	mov.b32 	%r34, %f23;
	shl.b32 	%r35, %r34, 23;
	mov.b32 	%f28, %r35;
	ex2.approx.ftz.f32 	%f29, %f27;
	fma.rn.f32 	%f51, %f29, %f28, %f51;
	add.s32 	%r44, %r44, %r9;
	setp.lt.s32 	%p10, %r44, %r20;
	@%p10 bra 	$L__BB2_10;
$L__BB2_11:
	setp.lt.u32 	%p11, %r9, 2;
	st.shared.f32 	[%r8], %f51;
	bar.sync 	0;
	@%p11 bra 	$L__BB2_16;
	mov.u32 	%r45, %r9;
$L__BB2_13:
	shr.u32 	%r16, %r45, 1;
	setp.ge.u32 	%p12, %r46, %r16;
	@%p12 bra 	$L__BB2_15;
	shl.b32 	%r36, %r16, 2;
	add.s32 	%r37, %r8, %r36;
	ld.shared.f32 	%f30, [%r37];
	ld.shared.f32 	%f31, [%r8];
	add.f32 	%f32, %f30, %f31;
	st.shared.f32 	[%r8], %f32;
$L__BB2_15:
	bar.sync 	0;
	setp.gt.u32 	%p13, %r45, 3;
	mov.u32 	%r45, %r16;
	@%p13 bra 	$L__BB2_13;
$L__BB2_16:
	setp.ge.s32 	%p14, %r46, %r20;
	ld.shared.f32 	%f8, [shmem];
	bar.sync 	0;
	@%p14 bra 	$L__BB2_19;
	mul.lo.s32 	%r17, %r1, %r20;
$L__BB2_18:
	add.s32 	%r38, %r46, %r17;
	mad.lo.s32 	%r39, %r38, %r21, %r2;
	mul.wide.s32 	%rd7, %r39, 4;
	add.s64 	%rd8, %rd1, %rd7;
	ld.global.f32 	%f33, [%rd8];
	sub.f32 	%f34, %f33, %f4;
	fma.rn.f32 	%f35, %f34, 0f3BBB989D, 0f3F000000;
	cvt.sat.f32.f32 	%f36, %f35;
	mov.f32 	%f37, 0f4B400001;
	mov.f32 	%f38, 0f437C0000;
	fma.rm.f32 	%f39, %f36, %f38, %f37;
	add.f32 	%f40, %f39, 0fCB40007F;
	neg.f32 	%f41, %f40;
	fma.rn.f32 	%f42, %f34, 0f3FB8AA3B, %f41;
	fma.rn.f32 	%f43, %f34, 0f32A57060, %f42;
	mov.b32 	%r40, %f39;
	shl.b32 	%r41, %r40, 23;
	mov.b32 	%f44, %r41;
	ex2.approx.ftz.f32 	%f45, %f43;
	mul.f32 	%f46, %f45, %f44;
	div.rn.f32 	%f47, %f46, %f8;
	st.global.f32 	[%rd8], %f47;
	add.s32 	%r46, %r46, %r9;
	setp.lt.s32 	%p15, %r46, %r20;
	@%p15 bra 	$L__BB2_18;
$L__BB2_19:
	ret;

}
	// .globl	_Z19weighted_sum_kernelPKfS0_Pfiiii
.visible .entry _Z19weighted_sum_kernelPKfS0_Pfiiii(
	.param .u64 .ptr .align 1 _Z19weighted_sum_kernelPKfS0_Pfiiii_param_0,
	.param .u64 .ptr .align 1 _Z19weighted_sum_kernelPKfS0_Pfiiii_param_1,
	.param .u64 .ptr .align 1 _Z19weighted_sum_kernelPKfS0_Pfiiii_param_2,
	.param .u32 _Z19weighted_sum_kernelPKfS0_Pfiiii_param_3,
	.param .u32 _Z19weighted_sum_kernelPKfS0_Pfiiii_param_4,
	.param .u32 _Z19weighted_sum_kernelPKfS0_Pfiiii_param_5,
	.param .u32 _Z19weighted_sum_kernelPKfS0_Pfiiii_param_6
)
{
	.reg .pred 	%p<13>;
	.reg .b32 	%r<112>;
	.reg .b32 	%f<68>;
	.reg .b64 	%rd<62>;

	ld.param.u64 	%rd4, [_Z19weighted_sum_kernelPKfS0_Pfiiii_param_0];
	ld.param.u64 	%rd5, [_Z19weighted_sum_kernelPKfS0_Pfiiii_param_1];
	ld.param.u32 	%r49, [_Z19weighted_sum_kernelPKfS0_Pfiiii_param_3];
	ld.param.u32 	%r46, [_Z19weighted_sum_kernelPKfS0_Pfiiii_param_4];
	ld.param.u32 	%r47, [_Z19weighted_sum_kernelPKfS0_Pfiiii_param_5];
	ld.param.u32 	%r48, [_Z19weighted_sum_kernelPKfS0_Pfiiii_param_6];
	cvta.to.global.u64 	%rd1, %rd5;
	cvta.to.global.u64 	%rd2, %rd4;
	mov.u32 	%r1, %ctaid.z;
	mov.u32 	%r50, %ctaid.y;
	shl.b32 	%r51, %r50, 4;
	mov.u32 	%r52, %tid.y;
	add.s32 	%r2, %r51, %r52;
	mov.u32 	%r53, %ctaid.x;
	shl.b32 	%r3, %r53, 4;
	mov.u32 	%r4, %tid.x;
	add.s32 	%r5, %r3, %r4;
	setp.ge.s32 	%p1, %r2, %r49;
	setp.ge.s32 	%p2, %r5, %r48;
	or.pred  	%p3, %p1, %p2;
	@%p3 bra 	$L__BB3_14;
	setp.lt.s32 	%p4, %r46, 1;
	mov.f32 	%f67, 0f00000000;
	@%p4 bra 	$L__BB3_13;
	mul.lo.s32 	%r6, %r46, %r2;
	setp.lt.u32 	%p5, %r46, 8;
	mov.f32 	%f67, 0f00000000;
	mov.b32 	%r110, 0;
	@%p5 bra 	$L__BB3_5;
	and.b32  	%r55, %r46, 2147483640;
	neg.s32 	%r108, %r55;
	mul.lo.s32 	%r56, %r47, %r46;
	mad.lo.s32 	%r107, %r56, %r2, %r1;
	add.s32 	%r57, %r1, %r47;
	mad.lo.s32 	%r58, %r48, %r57, %r4;
	add.s32 	%r106, %r58, %r3;
	mul.lo.s32 	%r59, %r48, %r47;
	shl.b32 	%r10, %r59, 3;
	shl.b32 	%r60, %r47, 1;
	add.s32 	%r61, %r1, %r60;
	mad.lo.s32 	%r62, %r48, %r61, %r4;
	add.s32 	%r105, %r62, %r3;
	mad.lo.s32 	%r63, %r47, 3, %r1;
	mad.lo.s32 	%r64, %r48, %r63, %r4;
	add.s32 	%r104, %r64, %r3;
	shl.b32 	%r65, %r47, 2;
	add.s32 	%r66, %r1, %r65;
	mad.lo.s32 	%r67, %r48, %r66, %r4;
	add.s32 	%r103, %r67, %r3;
	mad.lo.s32 	%r68, %r47, 5, %r1;
	mad.lo.s32 	%r69, %r48, %r68, %r4;
	add.s32 	%r102, %r69, %r3;
	mad.lo.s32 	%r70, %r47, 6, %r1;
	mad.lo.s32 	%r71, %r48, %r70, %r4;
	add.s32 	%r101, %r71, %r3;
	mad.lo.s32 	%r72, %r47, 7, %r1;
	mad.lo.s32 	%r73, %r48, %r72, %r4;
	add.s32 	%r100, %r73, %r3;
	mad.lo.s32 	%r74, %r1, %r48, %r4;
	add.s32 	%r99, %r74, %r3;
	mov.f32 	%f67, 0f00000000;
	mul.wide.s32 	%rd10, %r47, 4;
$L__BB3_4:
	.pragma "nounroll";
	and.b32  	%r110, %r46, 2147483640;
	mul.wide.s32 	%rd6, %r107, 4;
	add.s64 	%rd7, %rd2, %rd6;
	ld.global.f32 	%f17, [%rd7];
	mul.wide.s32 	%rd8, %r99, 4;
	add.s64 	%rd9, %rd1, %rd8;
	ld.global.f32 	%f18, [%rd9];
	fma.rn.f32 	%f19, %f17, %f18, %f67;
	add.s64 	%rd11, %rd7, %rd10;
	ld.global.f32 	%f20, [%rd11];
	mul.wide.s32 	%rd12, %r106, 4;
	add.s64 	%rd13, %rd1, %rd12;
	ld.global.f32 	%f21, [%rd13];
	fma.rn.f32 	%f22, %f20, %f21, %f19;
	add.s64 	%rd14, %rd11, %rd10;
	ld.global.f32 	%f23, [%rd14];
	mul.wide.s32 	%rd15, %r105, 4;
	add.s64 	%rd16, %rd1, %rd15;
	ld.global.f32 	%f24, [%rd16];
	fma.rn.f32 	%f25, %f23, %f24, %f22;
	add.s64 	%rd17, %rd14, %rd10;
	ld.global.f32 	%f26, [%rd17];
	mul.wide.s32 	%rd18, %r104, 4;
	add.s64 	%rd19, %rd1, %rd18;
	ld.global.f32 	%f27, [%rd19];
	fma.rn.f32 	%f28, %f26, %f27, %f25;
	add.s64 	%rd20, %rd17, %rd10;
	ld.global.f32 	%f29, [%rd20];
	mul.wide.s32 	%rd21, %r103, 4;
	add.s64 	%rd22, %rd1, %rd21;
	ld.global.f32 	%f30, [%rd22];
	fma.rn.f32 	%f31, %f29, %f30, %f28;
	add.s64 	%rd23, %rd20, %rd10;
	ld.global.f32 	%f32, [%rd23];
	mul.wide.s32 	%rd24, %r102, 4;
	add.s64 	%rd25, %rd1, %rd24;
	ld.global.f32 	%f33, [%rd25];
	fma.rn.f32 	%f34, %f32, %f33, %f31;
	add.s64 	%rd26, %rd23, %rd10;
	ld.global.f32 	%f35, [%rd26];
	mul.wide.s32 	%rd27, %r101, 4;
	add.s64 	%rd28, %rd1, %rd27;
	ld.global.f32 	%f36, [%rd28];
	fma.rn.f32 	%f37, %f35, %f36, %f34;
	add.s64 	%rd29, %rd26, %rd10;
	ld.global.f32 	%f38, [%rd29];
	mul.wide.s32 	%rd30, %r100, 4;
	add.s64 	%rd31, %rd1, %rd30;
	ld.global.f32 	%f39, [%rd31];
	fma.rn.f32 	%f67, %f38, %f39, %f37;
	add.s32 	%r108, %r108, 8;
	shl.b32 	%r75, %r47, 3;
	add.s32 	%r107, %r107, %r75;
	add.s32 	%r106, %r106, %r10;
	add.s32 	%r105, %r105, %r10;
	add.s32 	%r104, %r104, %r10;
	add.s32 	%r103, %r103, %r10;
	add.s32 	%r102, %r102, %r10;
	add.s32 	%r101, %r101, %r10;
	add.s32 	%r100, %r100, %r10;
	add.s32 	%r99, %r99, %r10;
	setp.ne.s32 	%p6, %r108, 0;
	@%p6 bra 	$L__BB3_4;
$L__BB3_5:
	and.b32  	%r40, %r46, 7;
	setp.eq.s32 	%p7, %r40, 0;
	@%p7 bra 	$L__BB3_13;
	and.b32  	%r41, %r46, 3;
	setp.lt.u32 	%p8, %r40, 4;
	@%p8 bra 	$L__BB3_8;
	add.s32 	%r76, %r110, %r6;
	mad.lo.s32 	%r77, %r76, %r47, %r1;
	mul.wide.s32 	%rd32, %r77, 4;
	add.s64 	%rd33, %rd2, %rd32;
	ld.global.f32 	%f41, [%rd33];
	mad.lo.s32 	%r78, %r110, %r47, %r1;
	mad.lo.s32 	%r79, %r78, %r48, %r5;
	mul.wide.s32 	%rd34, %r79, 4;
	add.s64 	%rd35, %rd1, %rd34;
	ld.global.f32 	%f42, [%rd35];
	fma.rn.f32 	%f43, %f41, %f42, %f67;
	mul.wide.s32 	%rd36, %r47, 4;
	add.s64 	%rd37, %rd33, %rd36;
	ld.global.f32 	%f44, [%rd37];
	add.s32 	%r80, %r78, %r47;
	mad.lo.s32 	%r81, %r80, %r48, %r5;
	mul.wide.s32 	%rd38, %r81, 4;
	add.s64 	%rd39, %rd1, %rd38;
	ld.global.f32 	%f45, [%rd39];
	fma.rn.f32 	%f46, %f44, %f45, %f43;
	add.s64 	%rd40, %rd37, %rd36;
	ld.global.f32 	%f47, [%rd40];
	add.s32 	%r82, %r80, %r47;
	mad.lo.s32 	%r83, %r82, %r48, %r5;
	mul.wide.s32 	%rd41, %r83, 4;
	add.s64 	%rd42, %rd1, %rd41;
	ld.global.f32 	%f48, [%rd42];
	fma.rn.f32 	%f49, %f47, %f48, %f46;
	add.s64 	%rd43, %rd40, %rd36;
	ld.global.f32 	%f50, [%rd43];
	add.s32 	%r84, %r82, %r47;
	mad.lo.s32 	%r85, %r84, %r48, %r5;
	mul.wide.s32 	%rd44, %r85, 4;
	add.s64 	%rd45, %rd1, %rd44;
	ld.global.f32 	%f51, [%rd45];
	fma.rn.f32 	%f67, %f50, %f51, %f49;
	add.s32 	%r110, %r110, 4;
$L__BB3_8:
	setp.eq.s32 	%p9, %r41, 0;
	@%p9 bra 	$L__BB3_13;
	setp.eq.s32 	%p10, %r41, 1;
	@%p10 bra 	$L__BB3_11;
	add.s32 	%r86, %r110, %r6;
	mad.lo.s32 	%r87, %r86, %r47, %r1;
	mul.wide.s32 	%rd46, %r87, 4;
	add.s64 	%rd47, %rd2, %rd46;
	ld.global.f32 	%f53, [%rd47];
	mad.lo.s32 	%r88, %r110, %r47, %r1;
	mad.lo.s32 	%r89, %r88, %r48, %r5;
	mul.wide.s32 	%rd48, %r89, 4;
	add.s64 	%rd49, %rd1, %rd48;
	ld.global.f32 	%f54, [%rd49];
	fma.rn.f32 	%f55, %f53, %f54, %f67;
	mul.wide.s32 	%rd50, %r47, 4;
	add.s64 	%rd51, %rd47, %rd50;
	ld.global.f32 	%f56, [%rd51];
	add.s32 	%r90, %r88, %r47;
	mad.lo.s32 	%r91, %r90, %r48, %r5;
	mul.wide.s32 	%rd52, %r91, 4;
	add.s64 	%rd53, %rd1, %rd52;
	ld.global.f32 	%f57, [%rd53];
	fma.rn.f32 	%f67, %f56, %f57, %f55;
	add.s32 	%r110, %r110, 2;
$L__BB3_11:
	and.b32  	%r92, %r46, 1;
	setp.eq.b32 	%p11, %r92, 1;
	not.pred 	%p12, %p11;
	@%p12 bra 	$L__BB3_13;
	add.s32 	%r93, %r110, %r6;
	mad.lo.s32 	%r94, %r93, %r47, %r1;
	mul.wide.s32 	%rd54, %r94, 4;
	add.s64 	%rd55, %rd2, %rd54;
	ld.global.f32 	%f58, [%rd55];
	mad.lo.s32 	%r95, %r110, %r47, %r1;
	mad.lo.s32 	%r96, %r95, %r48, %r5;
	mul.wide.s32 	%rd56, %r96, 4;
	add.s64 	%rd57, %rd1, %rd56;
	ld.global.f32 	%f59, [%rd57];
	fma.rn.f32 	%f67, %f58, %f59, %f67;
$L__BB3_13:
	ld.param.u64 	%rd61, [_Z19weighted_sum_kernelPKfS0_Pfiiii_param_2];
	mad.lo.s32 	%r97, %r47, %r2, %r1;
	mad.lo.s32 	%r98, %r97, %r48, %r5;
	cvta.to.global.u64 	%rd58, %rd61;
	mul.wide.s32 	%rd59, %r98, 4;
	add.s64 	%rd60, %rd58, %rd59;
	st.global.f32 	[%rd60], %f67;
$L__BB3_14:
	ret;

}


// ===== COMPILED SASS (sm_100) =====

	.target	sm_100

	.elftype	@"ET_EXEC"


//--------------------- .note.nv.tkinfo           --------------------------
	.section	.note.nv.tkinfo,"",@"SHT_NOTE"
	.sectionflags	@"SHF_NOTE_NV_TKINFO"
	.tkinfo
        /*0018*/ 	.word	0x00000002
        /*0030*/ 	.string	""
        /*0030*/ 	.string	"ptxas"
        /*0030*/ 	.string	"Cuda compilation tools, release 13.0, V13.0.88"
        /*0030*/ 	.string	"Build cuda_13.0.r13.0/compiler.36424714_0"
        /*0030*/ 	.string	"-arch sm_100 -m 64 "



//--------------------- .note.nv.cuinfo           --------------------------
	.section	.note.nv.cuinfo,"",@"SHT_NOTE"
	.sectionflags	@"SHF_NOTE_NV_CUINFO"
        /*0018*/ 	.short	0x0002
        /*001a*/ 	.short	0x0064
        /*001c*/ 	.short	0x0082
	.zero		2


//--------------------- .nv.info                  --------------------------
	.section	.nv.info,"",@"SHT_CUDA_INFO"
	.align	4


	//----- nvinfo : EIATTR_REGCOUNT
	.align		4
        /*0000*/ 	.byte	0x04, 0x2f
        /*0002*/ 	.short	(.L_1 - .L_0)
	.align		4
.L_0:
        /*0004*/ 	.word	index@(_Z13matmul_kernelPKfS0_Pfiii)
        /*0008*/ 	.word	0x00000020


	//----- nvinfo : EIATTR_FRAME_SIZE
	.align		4
.L_1:
        /*000c*/ 	.byte	0x04, 0x11
        /*000e*/ 	.short	(.L_3 - .L_2)
	.align		4
.L_2:
        /*0010*/ 	.word	index@(_Z13matmul_kernelPKfS0_Pfiii)
        /*0014*/ 	.word	0x00000000


	//----- nvinfo : EIATTR_REGCOUNT
	.align		4
.L_3:
        /*0018*/ 	.byte	0x04, 0x2f
        /*001a*/ 	.short	(.L_5 - .L_4)
	.align		4
.L_4:
        /*001c*/ 	.word	index@(_Z21compute_scores_kernelPKfS0_Pfiiii)
        /*0020*/ 	.word	0x00000020


	//----- nvinfo : EIATTR_FRAME_SIZE
	.align		4
.L_5:
        /*0024*/ 	.byte	0x04, 0x11
        /*0026*/ 	.short	(.L_7 - .L_6)
	.align		4
.L_6:
        /*0028*/ 	.word	index@($__internal_2_$__cuda_sm3x_div_rn_noftz_f32_slowpath)
        /*002c*/ 	.word	0x00000000


	//----- nvinfo : EIATTR_FRAME_SIZE
	.align		4
.L_7:
        /*0030*/ 	.byte	0x04, 0x11
        /*0032*/ 	.short	(.L_9 - .L_8)
	.align		4
.L_8:
        /*0034*/ 	.word	index@($__internal_1_$__cuda_sm20_sqrt_rn_f32_slowpath)
        /*0038*/ 	.word	0x00000000


	//----- nvinfo : EIATTR_FRAME_SIZE
	.align		4
.L_9:
        /*003c*/ 	.byte	0x04, 0x11
        /*003e*/ 	.short	(.L_11 - .L_10)
	.align		4
.L_10:
        /*0040*/ 	.word	index@(_Z21compute_scores_kernelPKfS0_Pfiiii)
        /*0044*/ 	.word	0x00000000


	//----- nvinfo : EIATTR_REGCOUNT
	.align		4
.L_11:
        /*0048*/ 	.byte	0x04, 0x2f
        /*004a*/ 	.short	(.L_13 - .L_12)
	.align		4
.L_12:
        /*004c*/ 	.word	index@(_Z14softmax_kernelPfiii)
        /*0050*/ 	.word	0x00000016


	//----- nvinfo : EIATTR_FRAME_SIZE
	.align		4
.L_13:
        /*0054*/ 	.byte	0x04, 0x11
        /*0056*/ 	.short	(.L_15 - .L_14)
	.align		4
.L_14:
        /*0058*/ 	.word	index@($__internal_0_$__cuda_sm3x_div_rn_noftz_f32_slowpath)
        /*005c*/ 	.word	0x00000000


	//----- nvinfo : EIATTR_FRAME_SIZE
	.align		4
.L_15:
        /*0060*/ 	.byte	0x04, 0x11
        /*0062*/ 	.short	(.L_17 - .L_16)
	.align		4
.L_16:
        /*0064*/ 	.word	index@(_Z14softmax_kernelPfiii)
        /*0068*/ 	.word	0x00000000


	//----- nvinfo : EIATTR_REGCOUNT
	.align		4
.L_17:
        /*006c*/ 	.byte	0x04, 0x2f
        /*006e*/ 	.short	(.L_19 - .L_18)
	.align		4
.L_18:
        /*0070*/ 	.word	index@(_Z19weighted_sum_kernelPKfS0_Pfiiii)
        /*0074*/ 	.word	0x00000020


	//----- nvinfo : EIATTR_FRAME_SIZE
	.align		4
.L_19:
        /*0078*/ 	.byte	0x04, 0x11
        /*007a*/ 	.short	(.L_21 - .L_20)
	.align		4
.L_20:
        /*007c*/ 	.word	index@(_Z19weighted_sum_kernelPKfS0_Pfiiii)
        /*0080*/ 	.word	0x00000000


	//----- nvinfo : EIATTR_MIN_STACK_SIZE
	.align		4
.L_21:
        /*0084*/ 	.byte	0x04, 0x12
        /*0086*/ 	.short	(.L_23 - .L_22)
	.align		4
.L_22:
        /*0088*/ 	.word	index@(_Z19weighted_sum_kernelPKfS0_Pfiiii)
        /*008c*/ 	.word	0x00000000


	//----- nvinfo : EIATTR_MIN_STACK_SIZE
	.align		4
.L_23:
        /*0090*/ 	.byte	0x04, 0x12
        /*0092*/ 	.short	(.L_25 - .L_24)
	.align		4
.L_24:
        /*0094*/ 	.word	index@(_Z14softmax_kernelPfiii)
        /*0098*/ 	.word	0x00000000


	//----- nvinfo : EIATTR_MIN_STACK_SIZE
	.align		4
.L_25:
        /*009c*/ 	.byte	0x04, 0x12
        /*009e*/ 	.short	(.L_27 - .L_26)
	.align		4
.L_26:
        /*00a0*/ 	.word	index@(_Z21compute_scores_kernelPKfS0_Pfiiii)
        /*00a4*/ 	.word	0x00000000


	//----- nvinfo : EIATTR_MIN_STACK_SIZE
	.align		4
.L_27:
        /*00a8*/ 	.byte	0x04, 0x12
        /*00aa*/ 	.short	(.L_29 - .L_28)
	.align		4
.L_28:
        /*00ac*/ 	.word	index@(_Z13matmul_kernelPKfS0_Pfiii)
        /*00b0*/ 	.word	0x00000000
.L_29:


//--------------------- .nv.compat                --------------------------
	.section	.nv.compat,"",@"SHT_CUDA_COMPAT_INFO"
	.align	4
        /*0000*/ 	.byte	0x02, 0x09, 0x00, 0x00, 0x02, 0x02, 0x01, 0x00, 0x02, 0x05, 0x05, 0x00, 0x03, 0x07, 0x01, 0x01
        /*0010*/ 	.byte	0x02, 0x03, 0x00, 0x00, 0x02, 0x06, 0x01, 0x00, 0x04, 0x0b, 0x08, 0x00, 0x01, 0x00, 0x00, 0x00
        /*0020*/ 	.byte	0x00, 0x00, 0x00, 0x00


//--------------------- .nv.info._Z19weighted_sum_kernelPKfS0_Pfiiii --------------------------
	.section	.nv.info._Z19weighted_sum_kernelPKfS0_Pfiiii,"",@"SHT_CUDA_INFO"
	.sectionflags	@""
	.align	4


	//----- nvinfo : EIATTR_CUDA_API_VERSION
	.align		4
        /*0000*/ 	.byte	0x04, 0x37
        /*0002*/ 	.short	(.L_31 - .L_30)
.L_30:
        /*0004*/ 	.word	0x00000082


	//----- nvinfo : EIATTR_KPARAM_INFO
	.align		4
.L_31:
        /*0008*/ 	.byte	0x04, 0x17
        /*000a*/ 	.short	(.L_33 - .L_32)
.L_32:
        /*000c*/ 	.word	0x00000000
        /*0010*/ 	.short	0x0006
        /*0012*/ 	.short	0x0024
        /*0014*/ 	.byte	0x00, 0xf0, 0x11, 0x00


	//----- nvinfo : EIATTR_KPARAM_INFO
	.align		4
.L_33:
        /*0018*/ 	.byte	0x04, 0x17
        /*001a*/ 	.short	(.L_35 - .L_34)
.L_34:
        /*001c*/ 	.word	0x00000000
        /*0020*/ 	.short	0x0005
        /*0022*/ 	.short	0x0020
        /*0024*/ 	.byte	0x00, 0xf0, 0x11, 0x00


	//----- nvinfo : EIATTR_KPARAM_INFO
	.align		4
.L_35:
        /*0028*/ 	.byte	0x04, 0x17
        /*002a*/ 	.short	(.L_37 - .L_36)
.L_36:
        /*002c*/ 	.word	0x00000000
        /*0030*/ 	.short	0x0004
        /*0032*/ 	.short	0x001c
        /*0034*/ 	.byte	0x00, 0xf0, 0x11, 0x00


	//----- nvinfo : EIATTR_KPARAM_INFO
	.align		4
.L_37:
        /*0038*/ 	.byte	0x04, 0x17
        /*003a*/ 	.short	(.L_39 - .L_38)
.L_38:
        /*003c*/ 	.word	0x00000000
        /*0040*/ 	.short	0x0003
        /*0042*/ 	.short	0x0018
        /*0044*/ 	.byte	0x00, 0xf0, 0x11, 0x00


	//----- nvinfo : EIATTR_KPARAM_INFO
	.align		4
.L_39:
        /*0048*/ 	.byte	0x04, 0x17
        /*004a*/ 	.short	(.L_41 - .L_40)
.L_40:
        /*004c*/ 	.word	0x00000000
        /*0050*/ 	.short	0x0002
        /*0052*/ 	.short	0x0010
        /*0054*/ 	.byte	0x00, 0xf5, 0x21, 0x00


	//----- nvinfo : EIATTR_KPARAM_INFO
	.align		4
.L_41:
        /*0058*/ 	.byte	0x04, 0x17
        /*005a*/ 	.short	(.L_43 - .L_42)
.L_42:
        /*005c*/ 	.word	0x00000000
        /*0060*/ 	.short	0x0001
        /*0062*/ 	.short	0x0008
        /*0064*/ 	.byte	0x00, 0xf5, 0x21, 0x00


	//----- nvinfo : EIATTR_KPARAM_INFO
	.align		4
.L_43:
        /*0068*/ 	.byte	0x04, 0x17
        /*006a*/ 	.short	(.L_45 - .L_44)
.L_44:
        /*006c*/ 	.word	0x00000000
        /*0070*/ 	.short	0x0000
        /*0072*/ 	.short	0x0000
        /*0074*/ 	.byte	0x00, 0xf5, 0x21, 0x00


	//----- nvinfo : EIATTR_SPARSE_MMA_MASK
	.align		4
.L_45:
        /*0078*/ 	.byte	0x03, 0x50
        /*007a*/ 	.short	0x0000


	//----- nvinfo : EIATTR_MAXREG_COUNT
	.align		4
        /*007c*/ 	.byte	0x03, 0x1b
        /*007e*/ 	.short	0x00ff


	//----- nvinfo : EIATTR_MERCURY_ISA_VERSION
	.align		4
        /*0080*/ 	.byte	0x03, 0x5f
        /*0082*/ 	.short	0x0101


	//----- nvinfo : EIATTR_VRC_CTA_INIT_COUNT
	.align		4
        /*0084*/ 	.byte	0x02, 0x4a
	.zero		1
	.zero		1


	//----- nvinfo : EIATTR_EXIT_INSTR_OFFSETS
	.align		4
        /*0088*/ 	.byte	0x04, 0x1c
        /*008a*/ 	.short	(.L_47 - .L_46)


	//   ....[0]....
.L_46:
        /*008c*/ 	.word	0x000000b0


	//   ....[1]....
        /*0090*/ 	.word	0x00000bc0


	//----- nvinfo : EIATTR_CBANK_PARAM_SIZE
	.align		4
.L_47:
        /*0094*/ 	.byte	0x03, 0x19
        /*0096*/ 	.short	0x0028


	//----- nvinfo : EIATTR_PARAM_CBANK
	.align		4
        /*0098*/ 	.byte	0x04, 0x0a
        /*009a*/ 	.short	(.L_49 - .L_48)
	.align		4
.L_48:
        /*009c*/ 	.word	index@(.nv.constant0._Z19weighted_sum_kernelPKfS0_Pfiiii)
        /*00a0*/ 	.short	0x0380
        /*00a2*/ 	.short	0x0028


	//----- nvinfo : EIATTR_SW_WAR
	.align		4
.L_49:
        /*00a4*/ 	.byte	0x04, 0x36
        /*00a6*/ 	.short	(.L_51 - .L_50)
.L_50:
        /*00a8*/ 	.word	0x00000008
.L_51:


//--------------------- .nv.info._Z14softmax_kernelPfiii --------------------------
	.section	.nv.info._Z14softmax_kernelPfiii,"",@"SHT_CUDA_INFO"
	.sectionflags	@""
	.align	4


	//----- nvinfo : EIATTR_CUDA_API_VERSION
	.align		4
        /*0000*/ 	.byte	0x04, 0x37
        /*0002*/ 	.short	(.L_53 - .L_52)
.L_52:
        /*0004*/ 	.word	0x00000082


	//----- nvinfo : EIATTR_KPARAM_INFO
	.align		4
.L_53:
        /*0008*/ 	.byte	0x04, 0x17
        /*000a*/ 	.short	(.L_55 - .L_54)
.L_54:
        /*000c*/ 	.word	0x00000000
        /*0010*/ 	.short	0x0003
        /*0012*/ 	.short	0x0010
        /*0014*/ 	.byte	0x00, 0xf0, 0x11, 0x00


	//----- nvinfo : EIATTR_KPARAM_INFO
	.align		4
.L_55:
        /*0018*/ 	.byte	0x04, 0x17
        /*001a*/ 	.short	(.L_57 - .L_56)
.L_56:
        /*001c*/ 	.word	0x00000000
        /*0020*/ 	.short	0x0002
        /*0022*/ 	.short	0x000c
        /*0024*/ 	.byte	0x00, 0xf0, 0x11, 0x00


	//----- nvinfo : EIATTR_KPARAM_INFO
	.align		4
.L_57:
        /*0028*/ 	.byte	0x04, 0x17
        /*002a*/ 	.short	(.L_59 - .L_58)
.L_58:
        /*002c*/ 	.word	0x00000000
        /*0030*/ 	.short	0x0001
        /*0032*/ 	.short	0x0008
        /*0034*/ 	.byte	0x00, 0xf0, 0x11, 0x00


	//----- nvinfo : EIATTR_KPARAM_INFO
	.align		4
.L_59:
        /*0038*/ 	.byte	0x04, 0x17
        /*003a*/ 	.short	(.L_61 - .L_60)
.L_60:
        /*003c*/ 	.word	0x00000000
        /*0040*/ 	.short	0x0000
        /*0042*/ 	.short	0x0000
        /*0044*/ 	.byte	0x00, 0xf5, 0x21, 0x00


	//----- nvinfo : EIATTR_SPARSE_MMA_MASK
	.align		4
.L_61:
        /*0048*/ 	.byte	0x03, 0x50
        /*004a*/ 	.short	0x0000


	//----- nvinfo : EIATTR_MAXREG_COUNT
	.align		4
        /*004c*/ 	.byte	0x03, 0x1b
        /*004e*/ 	.short	0x00ff


	//----- nvinfo : EIATTR_NUM_BARRIERS
	.align		4
        /*0050*/ 	.byte	0x02, 0x4c
        /*0052*/ 	.byte	0x01
	.zero		1


	//----- nvinfo : EIATTR_MERCURY_ISA_VERSION
	.align		4
        /*0054*/ 	.byte	0x03, 0x5f
        /*0056*/ 	.short	0x0101


	//----- nvinfo : EIATTR_VRC_CTA_INIT_COUNT
	.align		4
        /*0058*/ 	.byte	0x02, 0x4a
	.zero		1
	.zero		1


	//----- nvinfo : EIATTR_EXIT_INSTR_OFFSETS
	.align		4
        /*005c*/ 	.byte	0x04, 0x1c
        /*005e*/ 	.short	(.L_63 - .L_62)


	//   ....[0]....
.L_62:
        /*0060*/ 	.word	0x00000830


	//   ....[1]....
        /*0064*/ 	.word	0x00000a40


	//----- nvinfo : EIATTR_CRS_STACK_SIZE
	.align		4
.L_63:
        /*0068*/ 	.byte	0x04, 0x1e
        /*006a*/ 	.short	(.L_65 - .L_64)
.L_64:
        /*006c*/ 	.word	0x00000000


	//----- nvinfo : EIATTR_CBANK_PARAM_SIZE
	.align		4
.L_65:
        /*0070*/ 	.byte	0x03, 0x19
        /*0072*/ 	.short	0x0014


	//----- nvinfo : EIATTR_PARAM_CBANK
	.align		4
        /*0074*/ 	.byte	0x04, 0x0a
        /*0076*/ 	.short	(.L_67 - .L_66)
	.align		4
.L_66:
        /*0078*/ 	.word	index@(.nv.constant0._Z14softmax_kernelPfiii)
        /*007c*/ 	.short	0x0380
        /*007e*/ 	.short	0x0014


	//----- nvinfo : EIATTR_SW_WAR
	.align		4
.L_67:
        /*0080*/ 	.byte	0x04, 0x36
        /*0082*/ 	.short	(.L_69 - .L_68)
.L_68:
        /*0084*/ 	.word	0x00000008
.L_69:


//--------------------- .nv.info._Z21compute_scores_kernelPKfS0_Pfiiii --------------------------
	.section	.nv.info._Z21compute_scores_kernelPKfS0_Pfiiii,"",@"SHT_CUDA_INFO"
	.sectionflags	@""
	.align	4


	//----- nvinfo : EIATTR_CUDA_API_VERSION
	.align		4
        /*0000*/ 	.byte	0x04, 0x37
        /*0002*/ 	.short	(.L_71 - .L_70)
.L_70:
        /*0004*/ 	.word	0x00000082


	//----- nvinfo : EIATTR_KPARAM_INFO
	.align		4
.L_71:
        /*0008*/ 	.byte	0x04, 0x17
        /*000a*/ 	.short	(.L_73 - .L_72)
.L_72:
        /*000c*/ 	.word	0x00000000
        /*0010*/ 	.short	0x0006
        /*0012*/ 	.short	0x0024
        /*0014*/ 	.byte	0x00, 0xf0, 0x11, 0x00


	//----- nvinfo : EIATTR_KPARAM_INFO
	.align		4
.L_73:
        /*0018*/ 	.byte	0x04, 0x17
        /*001a*/ 	.short	(.L_75 - .L_74)
.L_74:
        /*001c*/ 	.word	0x00000000
        /*0020*/ 	.short	0x0005
        /*0022*/ 	.short	0x0020
        /*0024*/ 	.byte	0x00, 0xf0, 0x11, 0x00


	//----- nvinfo : EIATTR_KPARAM_INFO
	.align		4
.L_75:
        /*0028*/ 	.byte	0x04, 0x17
        /*002a*/ 	.short	(.L_77 - .L_76)
.L_76:
        /*002c*/ 	.word	0x00000000
        /*0030*/ 	.short	0x0004
        /*0032*/ 	.short	0x001c
        /*0034*/ 	.byte	0x00, 0xf0, 0x11, 0x00


	//----- nvinfo : EIATTR_KPARAM_INFO
	.align		4
.L_77:
        /*0038*/ 	.byte	0x04, 0x17
        /*003a*/ 	.short	(.L_79 - .L_78)
.L_78:
        /*003c*/ 	.word	0x00000000
        /*0040*/ 	.short	0x0003
        /*0042*/ 	.short	0x0018
        /*0044*/ 	.byte	0x00, 0xf0, 0x11, 0x00


	//----- nvinfo : EIATTR_KPARAM_INFO
	.align		4
.L_79:
        /*0048*/ 	.byte	0x04, 0x17
        /*004a*/ 	.short	(.L_81 - .L_80)
.L_80:
        /*004c*/ 	.word	0x00000000
        /*0050*/ 	.short	0x0002
        /*0052*/ 	.short	0x0010
        /*0054*/ 	.byte	0x00, 0xf5, 0x21, 0x00


	//----- nvinfo : EIATTR_KPARAM_INFO
	.align		4
.L_81:
        /*0058*/ 	.byte	0x04, 0x17
        /*005a*/ 	.short	(.L_83 - .L_82)
.L_82:
        /*005c*/ 	.word	0x00000000
        /*0060*/ 	.short	0x0001
        /*0062*/ 	.short	0x0008
        /*0064*/ 	.byte	0x00, 0xf5, 0x21, 0x00


	//----- nvinfo : EIATTR_KPARAM_INFO
	.align		4
.L_83:
        /*0068*/ 	.byte	0x04, 0x17
        /*006a*/ 	.short	(.L_85 - .L_84)
.L_84:
        /*006c*/ 	.word	0x00000000
        /*0070*/ 	.short	0x0000
        /*0072*/ 	.short	0x0000
        /*0074*/ 	.byte	0x00, 0xf5, 0x21, 0x00


	//----- nvinfo : EIATTR_SPARSE_MMA_MASK
	.align		4
.L_85:
        /*0078*/ 	.byte	0x03, 0x50
        /*007a*/ 	.short	0x0000


	//----- nvinfo : EIATTR_MAXREG_COUNT
	.align		4
        /*007c*/ 	.byte	0x03, 0x1b
        /*007e*/ 	.short	0x00ff


	//----- nvinfo : EIATTR_NUM_BARRIERS
	.align		4
        /*0080*/ 	.byte	0x02, 0x4c
        /*0082*/ 	.byte	0x01
	.zero		1


	//----- nvinfo : EIATTR_MERCURY_ISA_VERSION
	.align		4
        /*0084*/ 	.byte	0x03, 0x5f
        /*0086*/ 	.short	0x0101


	//----- nvinfo : EIATTR_VRC_CTA_INIT_COUNT
	.align		4
        /*0088*/ 	.byte	0x02, 0x4a
	.zero		1
	.zero		1


	//----- nvinfo : EIATTR_EXIT_INSTR_OFFSETS
	.align		4
        /*008c*/ 	.byte	0x04, 0x1c
        /*008e*/ 	.short	(.L_87 - .L_86)


	//   ....[0]....
.L_86:
        /*0090*/ 	.word	0x00000f20


	//   ....[1]....
        /*0094*/ 	.word	0x00000f90


	//----- nvinfo : EIATTR_CRS_STACK_SIZE
	.align		4
.L_87:
        /*0098*/ 	.byte	0x04, 0x1e
        /*009a*/ 	.short	(.L_89 - .L_88)
.L_88:
        /*009c*/ 	.word	0x00000000


	//----- nvinfo : EIATTR_CBANK_PARAM_SIZE
	.align		4
.L_89:
        /*00a0*/ 	.byte	0x03, 0x19
        /*00a2*/ 	.short	0x0028


	//----- nvinfo : EIATTR_PARAM_CBANK
	.align		4
        /*00a4*/ 	.byte	0x04, 0x0a
        /*00a6*/ 	.short	(.L_91 - .L_90)
	.align		4
.L_90:
        /*00a8*/ 	.word	index@(.nv.constant0._Z21compute_scores_kernelPKfS0_Pfiiii)
        /*00ac*/ 	.short	0x0380
        /*00ae*/ 	.short	0x0028


	//----- nvinfo : EIATTR_SW_WAR
	.align		4
.L_91:
        /*00b0*/ 	.byte	0x04, 0x36
        /*00b2*/ 	.short	(.L_93 - .L_92)
.L_92:
        /*00b4*/ 	.word	0x00000008
.L_93:


//--------------------- .nv.info._Z13matmul_kernelPKfS0_Pfiii --------------------------
	.section	.nv.info._Z13matmul_kernelPKfS0_Pfiii,"",@"SHT_CUDA_INFO"
	.sectionflags	@""
	.align	4


	//----- nvinfo : EIATTR_CUDA_API_VERSION
	.align		4
        /*0000*/ 	.byte	0x04, 0x37
        /*0002*/ 	.short	(.L_95 - .L_94)
.L_94:
        /*0004*/ 	.word	0x00000082


	//----- nvinfo : EIATTR_KPARAM_INFO
	.align		4
.L_95:
        /*0008*/ 	.byte	0x04, 0x17
        /*000a*/ 	.short	(.L_97 - .L_96)
.L_96:
        /*000c*/ 	.word	0x00000000
        /*0010*/ 	.short	0x0005
        /*0012*/ 	.short	0x0020
        /*0014*/ 	.byte	0x00, 0xf0, 0x11, 0x00


	//----- nvinfo : EIATTR_KPARAM_INFO
	.align		4
.L_97:
        /*0018*/ 	.byte	0x04, 0x17
        /*001a*/ 	.short	(.L_99 - .L_98)
.L_98:
        /*001c*/ 	.word	0x00000000
        /*0020*/ 	.short	0x0004
        /*0022*/ 	.short	0x001c
        /*0024*/ 	.byte	0x00, 0xf0, 0x11, 0x00


	//----- nvinfo : EIATTR_KPARAM_INFO
	.align		4
.L_99:
        /*0028*/ 	.byte	0x04, 0x17
        /*002a*/ 	.short	(.L_101 - .L_100)
.L_100:
        /*002c*/ 	.word	0x00000000
        /*0030*/ 	.short	0x0003
        /*0032*/ 	.short	0x0018
        /*0034*/ 	.byte	0x00, 0xf0, 0x11, 0x00


	//----- nvinfo : EIATTR_KPARAM_INFO
	.align		4
.L_101:
        /*0038*/ 	.byte	0x04, 0x17
        /*003a*/ 	.short	(.L_103 - .L_102)
.L_102:
        /*003c*/ 	.word	0x00000000
        /*0040*/ 	.short	0x0002
        /*0042*/ 	.short	0x0010
        /*0044*/ 	.byte	0x00, 0xf5, 0x21, 0x00


	//----- nvinfo : EIATTR_KPARAM_INFO
	.align		4
.L_103:
        /*0048*/ 	.byte	0x04, 0x17
        /*004a*/ 	.short	(.L_105 - .L_104)
.L_104:
        /*004c*/ 	.word	0x00000000
        /*0050*/ 	.short	0x0001
        /*0052*/ 	.short	0x0008
        /*0054*/ 	.byte	0x00, 0xf5, 0x21, 0x00


	//----- nvinfo : EIATTR_KPARAM_INFO
	.align		4
.L_105:
        /*0058*/ 	.byte	0x04, 0x17
        /*005a*/ 	.short	(.L_107 - .L_106)
.L_106:
        /*005c*/ 	.word	0x00000000
        /*0060*/ 	.short	0x0000
        /*0062*/ 	.short	0x0000
        /*0064*/ 	.byte	0x00, 0xf5, 0x21, 0x00


	//----- nvinfo : EIATTR_SPARSE_MMA_MASK
	.align		4
.L_107:
        /*0068*/ 	.byte	0x03, 0x50
        /*006a*/ 	.short	0x0000


	//----- nvinfo : EIATTR_MAXREG_COUNT
	.align		4
        /*006c*/ 	.byte	0x03, 0x1b
        /*006e*/ 	.short	0x00ff


	//----- nvinfo : EIATTR_NUM_BARRIERS
	.align		4
        /*0070*/ 	.byte	0x02, 0x4c
        /*0072*/ 	.byte	0x01
	.zero		1


	//----- nvinfo : EIATTR_MERCURY_ISA_VERSION
	.align		4
        /*0074*/ 	.byte	0x03, 0x5f
        /*0076*/ 	.short	0x0101


	//----- nvinfo : EIATTR_VRC_CTA_INIT_COUNT
	.align		4
        /*0078*/ 	.byte	0x02, 0x4a
	.zero		1
	.zero		1


	//----- nvinfo : EIATTR_EXIT_INSTR_OFFSETS
	.align		4
        /*007c*/ 	.byte	0x04, 0x1c
        /*007e*/ 	.short	(.L_109 - .L_108)


	//   ....[0]....
.L_108:
        /*0080*/ 	.word	0x000005e0


	//   ....[1]....
        /*0084*/ 	.word	0x00000630


	//----- nvinfo : EIATTR_CBANK_PARAM_SIZE
	.align		4
.L_109:
        /*0088*/ 	.byte	0x03, 0x19
        /*008a*/ 	.short	0x0024


	//----- nvinfo : EIATTR_PARAM_CBANK
	.align		4
        /*008c*/ 	.byte	0x04, 0x0a
        /*008e*/ 	.short	(.L_111 - .L_110)
	.align		4
.L_110:
        /*0090*/ 	.word	index@(.nv.constant0._Z13matmul_kernelPKfS0_Pfiii)
        /*0094*/ 	.short	0x0380
        /*0096*/ 	.short	0x0024


	//----- nvinfo : EIATTR_SW_WAR
	.align		4
.L_111:
        /*0098*/ 	.byte	0x04, 0x36
        /*009a*/ 	.short	(.L_113 - .L_112)
.L_112:
        /*009c*/ 	.word	0x00000008
.L_113:


//--------------------- .nv.callgraph             --------------------------
	.section	.nv.callgraph,"",@"SHT_CUDA_CALLGRAPH"
	.align	4
	.sectionentsize	8
	.align		4
        /*0000*/ 	.word	0x00000000
	.align		4
        /*0004*/ 	.word	0xffffffff
	.align		4
        /*0008*/ 	.word	0x00000000
	.align		4
        /*000c*/ 	.word	0xfffffffe
	.align		4
        /*0010*/ 	.word	0x00000000
	.align		4
        /*0014*/ 	.word	0xfffffffd
	.align		4
        /*0018*/ 	.word	0x00000000
	.align		4
        /*001c*/ 	.word	0xfffffffc


//--------------------- .text._Z19weighted_sum_kernelPKfS0_Pfiiii --------------------------
	.section	.text._Z19weighted_sum_kernelPKfS0_Pfiiii,"ax",@progbits
	.align	128
        .global         _Z19weighted_sum_kernelPKfS0_Pfiiii
        .type           _Z19weighted_sum_kernelPKfS0_Pfiiii,@function
        .size           _Z19weighted_sum_kernelPKfS0_Pfiiii,(.L_x_56 - _Z19weighted_sum_kernelPKfS0_Pfiiii)
        .other          _Z19weighted_sum_kernelPKfS0_Pfiiii,@"STO_CUDA_ENTRY STV_DEFAULT"
_Z19weighted_sum_kernelPKfS0_Pfiiii:
.text._Z19weighted_sum_kernelPKfS0_Pfiiii:
[----:B------:R-:W-:Y:S01]  /*0000*/  LDC R1, c[0x0][0x37c] ;  /* 0x0000df00ff017b82 */ /* 0x000fe20000000800 */
[----:B------:R-:W0:Y:S01]  /*0010*/  S2R R23, SR_CTAID.X ;  /* 0x0000000000177919 */ /* 0x000e220000002500 */
[----:B------:R-:W1:Y:S01]  /*0020*/  LDCU UR6, c[0x0][0x3a4] ;  /* 0x00007480ff0677ac */ /* 0x000e620008000800 */
[----:B------:R-:W0:Y:S01]  /*0030*/  S2R R18, SR_TID.X ;  /* 0x0000000000127919 */ /* 0x000e220000002100 */
[----:B------:R-:W2:Y:S01]  /*0040*/  LDCU UR4, c[0x0][0x398] ;  /* 0x00007300ff0477ac */ /* 0x000ea20008000800 */
[----:B------:R-:W3:Y:S01]  /*0050*/  S2R R2, SR_CTAID.Y ;  /* 0x0000000000027919 */ /* 0x000ee20000002600 */
[----:B------:R-:W3:Y:S01]  /*0060*/  S2R R3, SR_TID.Y ;  /* 0x0000000000037919 */ /* 0x000ee20000002200 */
[----:B0-----:R-:W-:-:S04]  /*0070*/  LEA R0, R23, R18, 0x4 ;  /* 0x0000001217007211 */ /* 0x001fc800078e20ff */
[----:B-1----:R-:W-:Y:S02]  /*0080*/  ISETP.GE.AND P0, PT, R0, UR6, PT ;  /* 0x0000000600007c0c */ /* 0x002fe4000bf06270 */
[----:B---3--:R-:W-:-:S04]  /*0090*/  LEA R2, R2, R3, 0x4 ;  /* 0x0000000302027211 */ /* 0x008fc800078e20ff */
[----:B--2---:R-:W-:-:S13]  /*00a0*/  ISETP.GE.OR P0, PT, R2, UR4, P0 ;  /* 0x0000000402007c0c */ /* 0x004fda0008706670 */
[----:B------:R-:W-:Y:S05]  /*00b0*/  @P0 EXIT ;  /* 0x000000000000094d */ /* 0x000fea0003800000 */
[----:B------:R-:W0:Y:S01]  /*00c0*/  LDC R3, c[0x0][0x39c] ;  /* 0x0000e700ff037b82 */ /* 0x000e220000000800 */
[----:B------:R-:W1:Y:S01]  /*00d0*/  S2R R5, SR_CTAID.Z ;  /* 0x0000000000057919 */ /* 0x000e620000002700 */
[----:B------:R-:W2:Y:S01]  /*00e0*/  LDCU.64 UR4, c[0x0][0x358] ;  /* 0x00006b00ff0477ac */ /* 0x000ea20008000a00 */
[----:B------:R-:W-:Y:S01]  /*00f0*/  HFMA2 R22, -RZ, RZ, 0, 0 ;  /* 0x00000000ff167431 */ /* 0x000fe200000001ff */
[----:B0-----:R-:W-:-:S13]  /*0100*/  ISETP.GE.AND P0, PT, R3, 0x1, PT ;  /* 0x000000010300780c */ /* 0x001fda0003f06270 */
[----:B-12---:R-:W-:Y:S05]  /*0110*/  @!P0 BRA `(.L_x_0) ;  /* 0x0000000800908947 */ /* 0x006fea0003800000 */
[----:B------:R-:W-:Y:S02]  /*0120*/  ISETP.GE.U32.AND P0, PT, R3, 0x8, PT ;  /* 0x000000080300780c */ /* 0x000fe40003f06070 */
[----:B------:R-:W-:Y:S02]  /*0130*/  MOV R22, RZ ;  /* 0x000000ff00167202 */ /* 0x000fe40000000f00 */
[----:B------:R-:W-:-:S09]  /*0140*/  MOV R7, RZ ;  /* 0x000000ff00077202 */ /* 0x000fd20000000f00 */
[----:B------:R-:W-:Y:S05]  /*0150*/  @!P0 BRA `(.L_x_1) ;  /* 0x0000000400508947 */ /* 0x000fea0003800000 */
[----:B------:R-:W0:Y:S01]  /*0160*/  LDC R6, c[0x0][0x3a0] ;  /* 0x0000e800ff067b82 */ /* 0x000e220000000800 */
[----:B------:R-:W-:Y:S01]  /*0170*/  IMAD R20, R5, UR6, R18 ;  /* 0x0000000605147c24 */ /* 0x000fe2000f8e0212 */
[----:B------:R-:W-:-:S04]  /*0180*/  MOV R22, RZ ;  /* 0x000000ff00167202 */ /* 0x000fc80000000f00 */
[----:B------:R-:W-:Y:S02]  /*0190*/  LEA R21, R23, R20, 0x4 ;  /* 0x0000001417157211 */ /* 0x000fe400078e20ff */
[----:B0-----:R-:W-:Y:S01]  /*01a0*/  IADD3 R4, PT, PT, R5, R6, RZ ;  /* 0x0000000605047210 */ /* 0x001fe20007ffe0ff */
[C-C-:B------:R-:W-:Y:S01]  /*01b0*/  IMAD R9, R6.reuse, 0x3, R5.reuse ;  /* 0x0000000306097824 */ /* 0x140fe200078e0205 */
[CC--:B------:R-:W-:Y:S01]  /*01c0*/  LEA R7, R6.reuse, R5.reuse, 0x1 ;  /* 0x0000000506077211 */ /* 0x0c0fe200078e08ff */
[C-C-:B------:R-:W-:Y:S01]  /*01d0*/  IMAD R13, R6.reuse, 0x5, R5.reuse ;  /* 0x00000005060d7824 */ /* 0x140fe200078e0205 */
[C---:B------:R-:W-:Y:S01]  /*01e0*/  LEA R11, R6.reuse, R5, 0x2 ;  /* 0x00000005060b7211 */ /* 0x040fe200078e10ff */
[C-C-:B------:R-:W-:Y:S02]  /*01f0*/  IMAD R15, R6.reuse, 0x6, R5.reuse ;  /* 0x00000006060f7824 */ /* 0x140fe400078e0205 */
[----:B------:R-:W-:Y:S02]  /*0200*/  IMAD R17, R6, 0x7, R5 ;  /* 0x0000000706117824 */ /* 0x000fe400078e0205 */
[----:B------:R-:W-:-:S02]  /*0210*/  IMAD R4, R4, UR6, R18 ;  /* 0x0000000604047c24 */ /* 0x000fc4000f8e0212 */
[--C-:B------:R-:W-:Y:S01]  /*0220*/  IMAD R8, R7, UR6, R18.reuse ;  /* 0x0000000607087c24 */ /* 0x100fe2000f8e0212 */
[----:B------:R-:W-:Y:S01]  /*0230*/  LOP3.LUT R7, R3, 0x7ffffff8, RZ, 0xc0, !PT ;  /* 0x7ffffff803077812 */ /* 0x000fe200078ec0ff */
[--C-:B------:R-:W-:Y:S01]  /*0240*/  IMAD R10, R9, UR6, R18.reuse ;  /* 0x00000006090a7c24 */ /* 0x100fe2000f8e0212 */
[----:B------:R-:W-:Y:S01]  /*0250*/  LEA R9, R23, R4, 0x4 ;  /* 0x0000000417097211 */ /* 0x000fe200078e20ff */
[--C-:B------:R-:W-:Y:S01]  /*0260*/  IMAD R12, R11, UR6, R18.reuse ;  /* 0x000000060b0c7c24 */ /* 0x100fe2000f8e0212 */
[----:B------:R-:W-:Y:S01]  /*0270*/  LEA R4, R23, R8, 0x4 ;  /* 0x0000000817047211 */ /* 0x000fe200078e20ff */
[--C-:B------:R-:W-:Y:S01]  /*0280*/  IMAD R14, R13, UR6, R18.reuse ;  /* 0x000000060d0e7c24 */ /* 0x100fe2000f8e0212 */
[----:B------:R-:W-:Y:S01]  /*0290*/  LEA R10, R23, R10, 0x4 ;  /* 0x0000000a170a7211 */ /* 0x000fe200078e20ff */
[--C-:B------:R-:W-:Y:S01]  /*02a0*/  IMAD R16, R15, UR6, R18.reuse ;  /* 0x000000060f107c24 */ /* 0x100fe2000f8e0212 */
[----:B------:R-:W-:Y:S01]  /*02b0*/  LEA R11, R23, R12, 0x4 ;  /* 0x0000000c170b7211 */ /* 0x000fe200078e20ff */
[----:B------:R-:W-:Y:S01]  /*02c0*/  IMAD R18, R17, UR6, R18 ;  /* 0x0000000611127c24 */ /* 0x000fe2000f8e0212 */
[----:B------:R-:W-:Y:S01]  /*02d0*/  LEA R19, R23, R14, 0x4 ;  /* 0x0000000e17137211 */ /* 0x000fe200078e20ff */
[----:B------:R-:W-:Y:S01]  /*02e0*/  IMAD R25, R3, R6, RZ ;  /* 0x0000000603197224 */ /* 0x000fe200078e02ff */
[C---:B------:R-:W-:Y:S01]  /*02f0*/  LEA R8, R23.reuse, R16, 0x4 ;  /* 0x0000001017087211 */ /* 0x040fe200078e20ff */
[----:B------:R-:W-:Y:S01]  /*0300*/  IMAD R20, R6, UR6, RZ ;  /* 0x0000000606147c24 */ /* 0x000fe2000f8e02ff */
[----:B------:R-:W-:Y:S01]  /*0310*/  LEA R23, R23, R18, 0x4 ;  /* 0x0000001217177211 */ /* 0x000fe200078e20ff */
[----:B------:R-:W-:Y:S01]  /*0320*/  IMAD R25, R2, R25, R5 ;  /* 0x0000001902197224 */ /* 0x000fe200078e0205 */
[----:B------:R-:W-:-:S07]  /*0330*/  IADD3 R18, PT, PT, -R7, RZ, RZ ;  /* 0x000000ff07127210 */ /* 0x000fce0007ffe1ff */
.L_x_2:
[----:B------:R-:W0:Y:S08]  /*0340*/  LDC.64 R12, c[0x0][0x388] ;  /* 0x0000e200ff0c7b82 */ /* 0x000e300000000a00 */
[----:B------:R-:W1:Y:S01]  /*0350*/  LDC.64 R28, c[0x0][0x380] ;  /* 0x0000e000ff1c7b82 */ /* 0x000e620000000a00 */
[----:B0-----:R-:W-:-:S06]  /*0360*/  IMAD.WIDE R14, R21, 0x4, R12 ;  /* 0x00000004150e7825 */ /* 0x001fcc00078e020c */
[----:B------:R-:W2:Y:S01]  /*0370*/  LDG.E R14, desc[UR4][R14.64] ;  /* 0x000000040e0e7981 */ /* 0x000ea2000c1e1900 */
[----:B-1----:R-:W-:-:S05]  /*0380*/  IMAD.WIDE R28, R25, 0x4, R28 ;  /* 0x00000004191c7825 */ /* 0x002fca00078e021c */
[----:B------:R-:W2:Y:S01]  /*0390*/  LDG.E R17, desc[UR4][R28.64] ;  /* 0x000000041c117981 */ /* 0x000ea2000c1e1900 */
[----:B------:R-:W-:-:S05]  /*03a0*/  IMAD.WIDE R26, R6, 0x4, R28 ;  /* 0x00000004061a7825 */ /* 0x000fca00078e021c */
[----:B------:R0:W3:Y:S02]  /*03b0*/  LDG.E R24, desc[UR4][R26.64] ;  /* 0x000000041a187981 */ /* 0x0000e4000c1e1900 */
[----:B0-----:R-:W-:-:S05]  /*03c0*/  IMAD.WIDE R26, R6, 0x4, R26 ;  /* 0x00000004061a7825 */ /* 0x001fca00078e021a */
[----:B------:R-:W4:Y:S01]  /*03d0*/  LDG.E R29, desc[UR4][R26.64] ;  /* 0x000000041a1d7981 */ /* 0x000f22000c1e1900 */
[----:B--2---:R-:W-:Y:S01]  /*03e0*/  FFMA R22, R17, R14, R22 ;  /* 0x0000000e11167223 */ /* 0x004fe20000000016 */
[----:B------:R-:W-:-:S04]  /*03f0*/  IMAD.WIDE R16, R9, 0x4, R12 ;  /* 0x0000000409107825 */ /* 0x000fc800078e020c */
[----:B------:R-:W-:Y:S02]  /*0400*/  IMAD.WIDE R14, R4, 0x4, R12 ;  /* 0x00000004040e7825 */ /* 0x000fe400078e020c */
[----:B------:R-:W3:Y:S04]  /*0410*/  LDG.E R17, desc[UR4][R16.64] ;  /* 0x0000000410117981 */ /* 0x000ee8000c1e1900 */
[----:B------:R-:W4:Y:S01]  /*0420*/  LDG.E R14, desc[UR4][R14.64] ;  /* 0x000000040e0e7981 */ /* 0x000f22000c1e1900 */
[----:B---3--:R-:W-:-:S04]  /*0430*/  FFMA R22, R24, R17, R22 ;  /* 0x0000001118167223 */ /* 0x008fc80000000016 */
[----:B----4-:R-:W-:Y:S01]  /*0440*/  FFMA R16, R29, R14, R22 ;  /* 0x0000000e1d107223 */ /* 0x010fe20000000016 */
[----:B------:R-:W-:-:S04]  /*0450*/  IMAD.WIDE R28, R6, 0x4, R26 ;  /* 0x00000004061c7825 */ /* 0x000fc800078e021a */
[--C-:B------:R-:W-:Y:S01]  /*0460*/  IMAD.WIDE R14, R10, 0x4, R12.reuse ;  /* 0x000000040a0e7825 */ /* 0x100fe200078e020c */
[----:B------:R0:W2:Y:S03]  /*0470*/  LDG.E R17, desc[UR4][R28.64] ;  /* 0x000000041c117981 */ /* 0x0000a6000c1e1900 */
[----:B------:R-:W-:Y:S01]  /*0480*/  IMAD.WIDE R26, R11, 0x4, R12 ;  /* 0x000000040b1a7825 */ /* 0x000fe200078e020c */
[----:B------:R1:W2:Y:S05]  /*0490*/  LDG.E R22, desc[UR4][R14.64] ;  /* 0x000000040e167981 */ /* 0x0002aa000c1e1900 */
[----:B------:R-:W3:Y:S01]  /*04a0*/  LDG.E R27, desc[UR4][R26.64] ;  /* 0x000000041a1b7981 */ /* 0x000ee2000c1e1900 */
[----:B0-----:R-:W-:-:S05]  /*04b0*/  IMAD.WIDE R28, R6, 0x4, R28 ;  /* 0x00000004061c7825 */ /* 0x001fca00078e021c */
[----:B------:R-:W3:Y:S01]  /*04c0*/  LDG.E R24, desc[UR4][R28.64] ;  /* 0x000000041c187981 */ /* 0x000ee2000c1e1900 */
[----:B-1----:R-:W-:-:S04]  /*04d0*/  IMAD.WIDE R14, R6, 0x4, R28 ;  /* 0x00000004060e7825 */ /* 0x002fc800078e021c */
[----:B--2---:R-:W-:Y:S01]  /*04e0*/  FFMA R22, R17, R22, R16 ;  /* 0x0000001611167223 */ /* 0x004fe20000000010 */
[----:B------:R-:W-:-:S04]  /*04f0*/  IMAD.WIDE R16, R19, 0x4, R12 ;  /* 0x0000000413107825 */ /* 0x000fc800078e020c */
[----:B---3--:R-:W-:Y:S02]  /*0500*/  FFMA R22, R24, R27, R22 ;  /* 0x0000001b18167223 */ /* 0x008fe40000000016 */
[----:B------:R0:W2:Y:S04]  /*0510*/  LDG.E R27, desc[UR4][R14.64] ;  /* 0x000000040e1b7981 */ /* 0x0000a8000c1e1900 */
[----:B------:R1:W2:Y:S01]  /*0520*/  LDG.E R24, desc[UR4][R16.64] ;  /* 0x0000000410187981 */ /* 0x0002a2000c1e1900 */
[----:B0-----:R-:W-:-:S04]  /*0530*/  IMAD.WIDE R14, R6, 0x4, R14 ;  /* 0x00000004060e7825 */ /* 0x001fc800078e020e */
[--C-:B-1----:R-:W-:Y:S01]  /*0540*/  IMAD.WIDE R16, R8, 0x4, R12.reuse ;  /* 0x0000000408107825 */ /* 0x102fe200078e020c */
[----:B------:R-:W3:Y:S03]  /*0550*/  LDG.E R26, desc[UR4][R14.64] ;  /* 0x000000040e1a7981 */ /* 0x000ee6000c1e1900 */
[----:B------:R-:W-:Y:S02]  /*0560*/  IMAD.WIDE R12, R23, 0x4, R12 ;  /* 0x00000004170c7825 */ /* 0x000fe400078e020c */
[----:B------:R-:W3:Y:S02]  /*0570*/  LDG.E R16, desc[UR4][R16.64] ;  /* 0x0000000410107981 */ /* 0x000ee4000c1e1900 */
[----:B------:R-:W-:Y:S02]  /*0580*/  IMAD.WIDE R28, R6, 0x4, R14 ;  /* 0x00000004061c7825 */ /* 0x000fe400078e020e */
[----:B------:R-:W4:Y:S04]  /*0590*/  LDG.E R12, desc[UR4][R12.64] ;  /* 0x000000040c0c7981 */ /* 0x000f28000c1e1900 */
[----:B------:R-:W4:Y:S01]  /*05a0*/  LDG.E R29, desc[UR4][R28.64] ;  /* 0x000000041c1d7981 */ /* 0x000f22000c1e1900 */
[----:B------:R-:W-:-:S04]  /*05b0*/  IADD3 R18, PT, PT, R18, 0x8, RZ ;  /* 0x0000000812127810 */ /* 0x000fc80007ffe0ff */
[----:B------:R-:W-:Y:S02]  /*05c0*/  ISETP.NE.AND P0, PT, R18, RZ, PT ;  /* 0x000000ff1200720c */ /* 0x000fe40003f05270 */
[C---:B------:R-:W-:Y:S02]  /*05d0*/  LEA R9, R20.reuse, R9, 0x3 ;  /* 0x0000000914097211 */ /* 0x040fe400078e18ff */
[C---:B------:R-:W-:Y:S02]  /*05e0*/  LEA R4, R20.reuse, R4, 0x3 ;  /* 0x0000000414047211 */ /* 0x040fe400078e18ff */
[C---:B------:R-:W-:Y:S02]  /*05f0*/  LEA R10, R20.reuse, R10, 0x3 ;  /* 0x0000000a140a7211 */ /* 0x040fe400078e18ff */
[C---:B------:R-:W-:Y:S02]  /*0600*/  LEA R11, R20.reuse, R11, 0x3 ;  /* 0x0000000b140b7211 */ /* 0x040fe400078e18ff */
[----:B------:R-:W-:-:S02]  /*0610*/  LEA R19, R20, R19, 0x3 ;  /* 0x0000001314137211 */ /* 0x000fc400078e18ff */
[C---:B------:R-:W-:Y:S02]  /*0620*/  LEA R21, R20.reuse, R21, 0x3 ;  /* 0x0000001514157211 */ /* 0x040fe400078e18ff */
[C---:B------:R-:W-:Y:S02]  /*0630*/  LEA R8, R20.reuse, R8, 0x3 ;  /* 0x0000000814087211 */ /* 0x040fe400078e18ff */
[----:B------:R-:W-:Y:S02]  /*0640*/  LEA R23, R20, R23, 0x3 ;  /* 0x0000001714177211 */ /* 0x000fe400078e18ff */
[----:B------:R-:W-:Y:S01]  /*0650*/  LEA R25, R6, R25, 0x3 ;  /* 0x0000001906197211 */ /* 0x000fe200078e18ff */
[----:B--2---:R-:W-:-:S04]  /*0660*/  FFMA R27, R27, R24, R22 ;  /* 0x000000181b1b7223 */ /* 0x004fc80000000016 */
[----:B---3--:R-:W-:-:S04]  /*0670*/  FFMA R26, R26, R16, R27 ;  /* 0x000000101a1a7223 */ /* 0x008fc8000000001b */
[----:B----4-:R-:W-:Y:S01]  /*0680*/  FFMA R22, R29, R12, R26 ;  /* 0x0000000c1d167223 */ /* 0x010fe2000000001a */
[----:B------:R-:W-:Y:S06]  /*0690*/  @P0 BRA `(.L_x_2) ;  /* 0xfffffffc00280947 */ /* 0x000fec000383ffff */
.L_x_1:
[----:B------:R-:W-:-:S13]  /*06a0*/  LOP3.LUT P0, R4, R3, 0x7, RZ, 0xc0, !PT ;  /* 0x0000000703047812 */ /* 0x000fda000780c0ff */
[----:B------:R-:W-:Y:S05]  /*06b0*/  @!P0 BRA `(.L_x_0) ;  /* 0x0000000400288947 */ /* 0x000fea0003800000 */
[----:B------:R-:W-:Y:S02]  /*06c0*/  ISETP.GE.U32.AND P0, PT, R4, 0x4, PT ;  /* 0x000000040400780c */ /* 0x000fe40003f06070 */
[----:B------:R-:W-:-:S04]  /*06d0*/  LOP3.LUT R6, R3, 0x3, RZ, 0xc0, !PT ;  /* 0x0000000303067812 */ /* 0x000fc800078ec0ff */
[----:B------:R-:W-:-:S07]  /*06e0*/  ISETP.NE.AND P1, PT, R6, RZ, PT ;  /* 0x000000ff0600720c */ /* 0x000fce0003f25270 */
[----:B------:R-:W-:Y:S06]  /*06f0*/  @!P0 BRA `(.L_x_3) ;  /* 0x0000000000888947 */ /* 0x000fec0003800000 */
[----:B------:R-:W0:Y:S01]  /*0700*/  LDC R4, c[0x0][0x3a0] ;  /* 0x0000e800ff047b82 */ /* 0x000e220000000800 */
[----:B------:R-:W-:-:S07]  /*0710*/  IMAD R10, R2, R3, R7 ;  /* 0x00000003020a7224 */ /* 0x000fce00078e0207 */
[----:B------:R-:W1:Y:S08]  /*0720*/  LDC.64 R18, c[0x0][0x380] ;  /* 0x0000e000ff127b82 */ /* 0x000e700000000a00 */
[----:B------:R-:W2:Y:S01]  /*0730*/  LDC.64 R8, c[0x0][0x388] ;  /* 0x0000e200ff087b82 */ /* 0x000ea20000000a00 */
[-CC-:B0-----:R-:W-:Y:S02]  /*0740*/  IMAD R11, R10, R4.reuse, R5.reuse ;  /* 0x000000040a0b7224 */ /* 0x181fe400078e0205 */
[----:B------:R-:W-:-:S04]  /*0750*/  IMAD R13, R7, R4, R5 ;  /* 0x00000004070d7224 */ /* 0x000fc800078e0205 */
[C---:B------:R-:W-:Y:S01]  /*0760*/  IMAD R25, R13.reuse, UR6, R0 ;  /* 0x000000060d197c24 */ /* 0x040fe2000f8e0200 */
[----:B------:R-:W-:Y:S01]  /*0770*/  IADD3 R13, PT, PT, R13, R4, RZ ;  /* 0x000000040d0d7210 */ /* 0x000fe20007ffe0ff */
[----:B-1----:R-:W-:-:S03]  /*0780*/  IMAD.WIDE R18, R11, 0x4, R18 ;  /* 0x000000040b127825 */ /* 0x002fc600078e0212 */
[CC--:B------:R-:W-:Y:S01]  /*0790*/  IADD3 R11, PT, PT, R13.reuse, R4.reuse, RZ ;  /* 0x000000040d0b7210 */ /* 0x0c0fe20007ffe0ff */
[----:B------:R-:W-:Y:S01]  /*07a0*/  IMAD R13, R13, UR6, R0 ;  /* 0x000000060d0d7c24 */ /* 0x000fe2000f8e0200 */
[----:B------:R0:W3:Y:S01]  /*07b0*/  LDG.E R21, desc[UR4][R18.64] ;  /* 0x0000000412157981 */ /* 0x0000e2000c1e1900 */
[----:B------:R-:W-:Y:S01]  /*07c0*/  IMAD.WIDE R16, R4, 0x4, R18 ;  /* 0x0000000404107825 */ /* 0x000fe200078e0212 */
[----:B------:R-:W-:-:S03]  /*07d0*/  IADD3 R23, PT, PT, R11, R4, RZ ;  /* 0x000000040b177210 */ /* 0x000fc60007ffe0ff */
[----:B--2---:R-:W-:-:S04]  /*07e0*/  IMAD.WIDE R24, R25, 0x4, R8 ;  /* 0x0000000419187825 */ /* 0x004fc800078e0208 */
[----:B------:R-:W-:Y:S02]  /*07f0*/  IMAD R11, R11, UR6, R0 ;  /* 0x000000060b0b7c24 */ /* 0x000fe4000f8e0200 */
[----:B------:R-:W-:Y:S01]  /*0800*/  IMAD.WIDE R12, R13, 0x4, R8 ;  /* 0x000000040d0c7825 */ /* 0x000fe200078e0208 */
[----:B------:R-:W3:Y:S03]  /*0810*/  LDG.E R24, desc[UR4][R24.64] ;  /* 0x0000000418187981 */ /* 0x000ee6000c1e1900 */
[----:B------:R-:W-:Y:S02]  /*0820*/  IMAD.WIDE R14, R4, 0x4, R16 ;  /* 0x00000004040e7825 */ /* 0x000fe400078e0210 */
[----:B------:R-:W2:Y:S02]  /*0830*/  LDG.E R16, desc[UR4][R16.64] ;  /* 0x0000000410107981 */ /* 0x000ea4000c1e1900 */
[----:B------:R-:W-:-:S02]  /*0840*/  IMAD R27, R23, UR6, R0 ;  /* 0x00000006171b7c24 */ /* 0x000fc4000f8e0200 */
[----:B------:R-:W-:Y:S01]  /*0850*/  IMAD.WIDE R10, R11, 0x4, R8 ;  /* 0x000000040b0a7825 */ /* 0x000fe200078e0208 */
[----:B------:R-:W2:Y:S03]  /*0860*/  LDG.E R12, desc[UR4][R12.64] ;  /* 0x000000040c0c7981 */ /* 0x000ea6000c1e1900 */
[----:B0-----:R-:W-:Y:S01]  /*0870*/  IMAD.WIDE R18, R4, 0x4, R14 ;  /* 0x0000000404127825 */ /* 0x001fe200078e020e */
[----:B------:R-:W4:Y:S03]  /*0880*/  LDG.E R23, desc[UR4][R14.64] ;  /* 0x000000040e177981 */ /* 0x000f26000c1e1900 */
[----:B------:R-:W-:Y:S01]  /*0890*/  IMAD.WIDE R8, R27, 0x4, R8 ;  /* 0x000000041b087825 */ /* 0x000fe200078e0208 */
[----:B------:R-:W4:Y:S04]  /*08a0*/  LDG.E R10, desc[UR4][R10.64] ;  /* 0x000000040a0a7981 */ /* 0x000f28000c1e1900 */
[----:B------:R-:W5:Y:S04]  /*08b0*/  LDG.E R19, desc[UR4][R18.64] ;  /* 0x0000000412137981 */ /* 0x000f68000c1e1900 */
[----:B------:R-:W5:Y:S01]  /*08c0*/  LDG.E R8, desc[UR4][R8.64] ;  /* 0x0000000408087981 */ /* 0x000f62000c1e1900 */
[----:B------:R-:W-:Y:S01]  /*08d0*/  IADD3 R7, PT, PT, R7, 0x4, RZ ;  /* 0x0000000407077810 */ /* 0x000fe20007ffe0ff */
[----:B---3--:R-:W-:-:S04]  /*08e0*/  FFMA R21, R21, R24, R22 ;  /* 0x0000001815157223 */ /* 0x008fc80000000016 */
[----:B--2---:R-:W-:-:S04]  /*08f0*/  FFMA R16, R16, R12, R21 ;  /* 0x0000000c10107223 */ /* 0x004fc80000000015 */
[----:B----4-:R-:W-:-:S04]  /*0900*/  FFMA R16, R23, R10, R16 ;  /* 0x0000000a17107223 */ /* 0x010fc80000000010 */
[----:B-----5:R-:W-:-:S07]  /*0910*/  FFMA R22, R19, R8, R16 ;  /* 0x0000000813167223 */ /* 0x020fce0000000010 */
.L_x_3:
[----:B------:R-:W-:Y:S05]  /*0920*/  @!P1 BRA `(.L_x_0) ;  /* 0x00000000008c9947 */ /* 0x000fea0003800000 */
[----:B------:R-:W-:Y:S01]  /*0930*/  ISETP.NE.AND P0, PT, R6, 0x1, PT ;  /* 0x000000010600780c */ /* 0x000fe20003f05270 */
[----:B------:R-:W0:Y:S01]  /*0940*/  LDC.64 R16, c[0x0][0x380] ;  /* 0x0000e000ff107b82 */ /* 0x000e220000000a00 */
[----:B------:R-:W-:-:S04]  /*0950*/  LOP3.LUT R4, R3, 0x1, RZ, 0xc0, !PT ;  /* 0x0000000103047812 */ /* 0x000fc800078ec0ff */
[----:B------:R-:W-:-:S03]  /*0960*/  ISETP.NE.U32.AND P1, PT, R4, 0x1, PT ;  /* 0x000000010400780c */ /* 0x000fc60003f25070 */
[----:B------:R-:W1:Y:S04]  /*0970*/  LDC.64 R12, c[0x0][0x388] ;  /* 0x0000e200ff0c7b82 */ /* 0x000e680000000a00 */
[----:B------:R-:W-:-:S04]  /*0980*/  @P0 IMAD R14, R2, R3, R7 ;  /* 0x00000003020e0224 */ /* 0x000fc800078e0207 */
[----:B------:R-:W2:Y:S08]  /*0990*/  @P0 LDC R6, c[0x0][0x3a0] ;  /* 0x0000e800ff060b82 */ /* 0x000eb00000000800 */
[----:B------:R-:W3:Y:S08]  /*09a0*/  @!P1 LDC R4, c[0x0][0x3a0] ;  /* 0x0000e800ff049b82 */ /* 0x000ef00000000800 */
[----:B------:R-:W4:Y:S08]  /*09b0*/  LDC.64 R8, c[0x0][0x380] ;  /* 0x0000e000ff087b82 */ /* 0x000f300000000a00 */
[----:B------:R-:W5:Y:S01]  /*09c0*/  LDC.64 R10, c[0x0][0x388] ;  /* 0x0000e200ff0a7b82 */ /* 0x000f620000000a00 */
[CCC-:B--2---:R-:W-:Y:S01]  /*09d0*/  @P0 IMAD R19, R7.reuse, R6.reuse, R5.reuse ;  /* 0x0000000607130224 */ /* 0x1c4fe200078e0205 */
[----:B------:R-:W-:Y:S01]  /*09e0*/  @P0 IADD3 R7, PT, PT, R7, 0x2, RZ ;  /* 0x0000000207070810 */ /* 0x000fe20007ffe0ff */
[----:B------:R-:W-:-:S03]  /*09f0*/  @P0 IMAD R15, R14, R6, R5 ;  /* 0x000000060e0f0224 */ /* 0x000fc600078e0205 */
[----:B------:R-:W-:Y:S01]  /*0a00*/  @P0 IADD3 R21, PT, PT, R19, R6, RZ ;  /* 0x0000000613150210 */ /* 0x000fe20007ffe0ff */
[----:B0-----:R-:W-:-:S04]  /*0a10*/  @P0 IMAD.WIDE R16, R15, 0x4, R16 ;  /* 0x000000040f100825 */ /* 0x001fc800078e0210 */
[--C-:B------:R-:W-:Y:S02]  /*0a20*/  @P0 IMAD R15, R19, UR6, R0.reuse ;  /* 0x00000006130f0c24 */ /* 0x100fe4000f8e0200 */
[----:B------:R-:W-:Y:S02]  /*0a30*/  @P0 IMAD R19, R21, UR6, R0 ;  /* 0x0000000615130c24 */ /* 0x000fe4000f8e0200 */
[----:B------:R-:W-:Y:S02]  /*0a40*/  @!P1 IMAD R18, R2, R3, R7 ;  /* 0x0000000302129224 */ /* 0x000fe400078e0207 */
[----:B-1----:R-:W-:Y:S01]  /*0a50*/  @P0 IMAD.WIDE R14, R15, 0x4, R12 ;  /* 0x000000040f0e0825 */ /* 0x002fe200078e020c */
[----:B------:R-:W2:Y:S03]  /*0a60*/  @P0 LDG.E R3, desc[UR4][R16.64] ;  /* 0x0000000410030981 */ /* 0x000ea6000c1e1900 */
[----:B---3--:R-:W-:-:S02]  /*0a70*/  @!P1 IMAD R21, R7, R4, R5 ;  /* 0x0000000407159224 */ /* 0x008fc400078e0205 */
[----:B------:R-:W-:Y:S01]  /*0a80*/  @P0 IMAD.WIDE R12, R19, 0x4, R12 ;  /* 0x00000004130c0825 */ /* 0x000fe200078e020c */
[----:B------:R-:W2:Y:S03]  /*0a90*/  @P0 LDG.E R14, desc[UR4][R14.64] ;  /* 0x000000040e0e0981 */ /* 0x000ea6000c1e1900 */
[----:B------:R-:W-:Y:S02]  /*0aa0*/  @P0 IMAD.WIDE R6, R6, 0x4, R16 ;  /* 0x0000000406060825 */ /* 0x000fe400078e0210 */
[----:B------:R-:W3:Y:S02]  /*0ab0*/  @P0 LDG.E R12, desc[UR4][R12.64] ;  /* 0x000000040c0c0981 */ /* 0x000ee4000c1e1900 */
[----:B------:R-:W-:Y:S02]  /*0ac0*/  @!P1 IMAD R19, R18, R4, R5 ;  /* 0x0000000412139224 */ /* 0x000fe400078e0205 */
[----:B------:R-:W-:Y:S01]  /*0ad0*/  @!P1 IMAD R21, R21, UR6, R0 ;  /* 0x0000000615159c24 */ /* 0x000fe2000f8e0200 */
[----:B------:R-:W3:Y:S01]  /*0ae0*/  @P0 LDG.E R6, desc[UR4][R6.64] ;  /* 0x0000000406060981 */ /* 0x000ee2000c1e1900 */
[----:B----4-:R-:W-:-:S04]  /*0af0*/  @!P1 IMAD.WIDE R8, R19, 0x4, R8 ;  /* 0x0000000413089825 */ /* 0x010fc800078e0208 */
[----:B-----5:R-:W-:Y:S02]  /*0b00*/  @!P1 IMAD.WIDE R10, R21, 0x4, R10 ;  /* 0x00000004150a9825 */ /* 0x020fe400078e020a */
[----:B------:R-:W4:Y:S04]  /*0b10*/  @!P1 LDG.E R9, desc[UR4][R8.64] ;  /* 0x0000000408099981 */ /* 0x000f28000c1e1900 */
[----:B------:R-:W4:Y:S01]  /*0b20*/  @!P1 LDG.E R10, desc[UR4][R10.64] ;  /* 0x000000040a0a9981 */ /* 0x000f22000c1e1900 */
[----:B--2---:R-:W-:-:S04]  /*0b30*/  @P0 FFMA R3, R3, R14, R22 ;  /* 0x0000000e03030223 */ /* 0x004fc80000000016 */
[----:B---3--:R-:W-:-:S04]  /*0b40*/  @P0 FFMA R22, R6, R12, R3 ;  /* 0x0000000c06160223 */ /* 0x008fc80000000003 */
[----:B----4-:R-:W-:-:S07]  /*0b50*/  @!P1 FFMA R22, R9, R10, R22 ;  /* 0x0000000a09169223 */ /* 0x010fce0000000016 */
.L_x_0:
[----:B------:R-:W0:Y:S01]  /*0b60*/  LDCU UR7, c[0x0][0x3a0] ;  /* 0x00007400ff0777ac */ /* 0x000e220008000800 */
[----:B------:R-:W1:Y:S01]  /*0b70*/  LDC.64 R6, c[0x0][0x390] ;  /* 0x0000e400ff067b82 */ /* 0x000e620000000a00 */
[----:B0-----:R-:W-:-:S04]  /*0b80*/  IMAD R5, R2, UR7, R5 ;  /* 0x0000000702057c24 */ /* 0x001fc8000f8e0205 */
[----:B------:R-:W-:-:S04]  /*0b90*/  IMAD R3, R5, UR6, R0 ;  /* 0x0000000605037c24 */ /* 0x000fc8000f8e0200 */
[----:B-1----:R-:W-:-:S05]  /*0ba0*/  IMAD.WIDE R2, R3, 0x4, R6 ;  /* 0x0000000403027825 */ /* 0x002fca00078e0206 */
[----:B------:R-:W-:Y:S01]  /*0bb0*/  STG.E desc[UR4][R2.64], R22 ;  /* 0x0000001602007986 */ /* 0x000fe2000c101904 */
[----:B------:R-:W-:Y:S05]  /*0bc0*/  EXIT ;  /* 0x000000000000794d */ /* 0x000fea0003800000 */
.L_x_4:
[----:B------:R-:W-:-:S00]  /*0bd0*/  BRA `(.L_x_4) ;  /* 0xfffffffc00fc7947 */ /* 0x000fc0000383ffff */
[----:B------:R-:W-:-:S00]  /*0be0*/  NOP ;  /* 0x0000000000007918 */ /* 0x000fc00000000000 */
        /* <DEDUP_REMOVED lines=9> */
.L_x_56:


//--------------------- .text._Z14softmax_kernelPfiii --------------------------
	.section	.text._Z14softmax_kernelPfiii,"ax",@progbits
	.align	128
        .global         _Z14softmax_kernelPfiii
        .type           _Z14softmax_kernelPfiii,@function
        .size           _Z14softmax_kernelPfiii,(.L_x_53 - _Z14softmax_kernelPfiii)
        .other          _Z14softmax_kernelPfiii,@"STO_CUDA_ENTRY STV_DEFAULT"
_Z14softmax_kernelPfiii:
.text._Z14softmax_kernelPfiii:
[----:B------:R-:W-:Y:S08]  /*0000*/  LDC R1, c[0x0][0x37c] ;  /* 0x0000df00ff017b82 */ /* 0x000ff00000000800 */
[----:B------:R-:W0:Y:S01]  /*0010*/  LDC R3, c[0x0][0x390] ;  /* 0x0000e400ff037b82 */ /* 0x000e220000000800 */
[----:B------:R-:W1:Y:S01]  /*0020*/  S2R R8, SR_CTAID.X ;  /* 0x0000000000087919 */ /* 0x000e620000002500 */
[----:B------:R-:W2:Y:S01]  /*0030*/  LDCU UR4, c[0x0][0x38c] ;  /* 0x00007180ff0477ac */ /* 0x000ea20008000800 */
[----:B------:R-:W-:Y:S01]  /*0040*/  BSSY.RECONVERGENT B0, `(.L_x_5) ;  /* 0x000002c000007945 */ /* 0x000fe20003800200 */
[----:B------:R-:W-:Y:S01]  /*0050*/  IMAD.MOV.U32 R11, RZ, RZ, -0x1f528714 ;  /* 0xe0ad78ecff0b7424 */ /* 0x000fe200078e00ff */
[----:B------:R-:W3:Y:S01]  /*0060*/  LDCU.64 UR8, c[0x0][0x358] ;  /* 0x00006b00ff0877ac */ /* 0x000ee20008000a00 */
[----:B0-----:R-:W-:-:S04]  /*0070*/  IABS R7, R3 ;  /* 0x0000000300077213 */ /* 0x001fc80000000000 */
[----:B------:R-:W0:Y:S08]  /*0080*/  I2F.RP R0, R7 ;  /* 0x0000000700007306 */ /* 0x000e300000209400 */
[----:B0-----:R-:W0:Y:S02]  /*0090*/  MUFU.RCP R0, R0 ;  /* 0x0000000000007308 */ /* 0x001e240000001000 */
[----:B0-----:R-:W-:-:S06]  /*00a0*/  VIADD R4, R0, 0xffffffe ;  /* 0x0ffffffe00047836 */ /* 0x001fcc0000000000 */
[----:B------:R0:W4:Y:S02]  /*00b0*/  F2I.FTZ.U32.TRUNC.NTZ R5, R4 ;  /* 0x0000000400057305 */ /* 0x000124000021f000 */
[----:B0-----:R-:W-:Y:S02]  /*00c0*/  IMAD.MOV.U32 R4, RZ, RZ, RZ ;  /* 0x000000ffff047224 */ /* 0x001fe400078e00ff */
[----:B----4-:R-:W-:-:S04]  /*00d0*/  IMAD.MOV R2, RZ, RZ, -R5 ;  /* 0x000000ffff027224 */ /* 0x010fc800078e0a05 */
[----:B------:R-:W-:Y:S01]  /*00e0*/  IMAD R9, R2, R7, RZ ;  /* 0x0000000702097224 */ /* 0x000fe200078e02ff */
[----:B-1----:R-:W-:-:S03]  /*00f0*/  IABS R2, R8 ;  /* 0x0000000800027213 */ /* 0x002fc60000000000 */
[----:B------:R-:W-:-:S06]  /*0100*/  IMAD.HI.U32 R5, R5, R9, R4 ;  /* 0x0000000905057227 */ /* 0x000fcc00078e0004 */
[----:B------:R-:W-:-:S05]  /*0110*/  IMAD.HI.U32 R9, R5, R2, RZ ;  /* 0x0000000205097227 */ /* 0x000fca00078e00ff */
[----:B------:R-:W-:-:S05]  /*0120*/  IADD3 R0, PT, PT, -R9, RZ, RZ ;  /* 0x000000ff09007210 */ /* 0x000fca0007ffe1ff */
[C---:B------:R-:W-:Y:S02]  /*0130*/  IMAD R0, R7.reuse, R0, R2 ;  /* 0x0000000007007224 */ /* 0x040fe400078e0202 */
[----:B------:R-:W2:Y:S03]  /*0140*/  S2R R2, SR_TID.X ;  /* 0x0000000000027919 */ /* 0x000ea60000002100 */
[----:B------:R-:W-:-:S13]  /*0150*/  ISETP.GT.U32.AND P2, PT, R7, R0, PT ;  /* 0x000000000700720c */ /* 0x000fda0003f44070 */
[----:B------:R-:W-:Y:S02]  /*0160*/  @!P2 IMAD.IADD R0, R0, 0x1, -R7 ;  /* 0x000000010000a824 */ /* 0x000fe400078e0a07 */
[----:B------:R-:W-:Y:S01]  /*0170*/  @!P2 VIADD R9, R9, 0x1 ;  /* 0x000000010909a836 */ /* 0x000fe20000000000 */
[----:B------:R-:W-:Y:S02]  /*0180*/  ISETP.NE.AND P2, PT, R3, RZ, PT ;  /* 0x000000ff0300720c */ /* 0x000fe40003f45270 */
[----:B------:R-:W-:Y:S02]  /*0190*/  ISETP.GE.U32.AND P0, PT, R0, R7, PT ;  /* 0x000000070000720c */ /* 0x000fe40003f06070 */
[----:B------:R-:W-:-:S04]  /*01a0*/  LOP3.LUT R0, R8, R3, RZ, 0x3c, !PT ;  /* 0x0000000308007212 */ /* 0x000fc800078e3cff */
[----:B------:R-:W-:-:S07]  /*01b0*/  ISETP.GE.AND P1, PT, R0, RZ, PT ;  /* 0x000000ff0000720c */ /* 0x000fce0003f26270 */
[----:B------:R-:W-:Y:S01]  /*01c0*/  @P0 VIADD R9, R9, 0x1 ;  /* 0x0000000109090836 */ /* 0x000fe20000000000 */
[----:B--2---:R-:W-:-:S05]  /*01d0*/  ISETP.GE.AND P0, PT, R2, UR4, PT ;  /* 0x0000000402007c0c */ /* 0x004fca000bf06270 */
[----:B------:R-:W-:Y:S02]  /*01e0*/  @!P1 IADD3 R9, PT, PT, -R9, RZ, RZ ;  /* 0x000000ff09099210 */ /* 0x000fe40007ffe1ff */
[----:B------:R-:W-:-:S05]  /*01f0*/  @!P2 LOP3.LUT R9, RZ, R3, RZ, 0x33, !PT ;  /* 0x00000003ff09a212 */ /* 0x000fca00078e33ff */
[----:B------:R-:W-:-:S04]  /*0200*/  IMAD.MOV R0, RZ, RZ, -R9 ;  /* 0x000000ffff007224 */ /* 0x000fc800078e0a09 */
[----:B------:R-:W-:Y:S01]  /*0210*/  IMAD R8, R3, R0, R8 ;  /* 0x0000000003087224 */ /* 0x000fe200078e0208 */
[----:B---3--:R-:W-:Y:S06]  /*0220*/  @P0 BRA `(.L_x_6) ;  /* 0x0000000000340947 */ /* 0x008fec0003800000 */
[----:B------:R-:W0:Y:S01]  /*0230*/  LDC R13, c[0x0][0x360] ;  /* 0x0000d800ff0d7b82 */ /* 0x000e220000000800 */
[----:B------:R-:W-:Y:S01]  /*0240*/  IMAD.MOV.U32 R11, RZ, RZ, -0x1f528714 ;  /* 0xe0ad78ecff0b7424 */ /* 0x000fe200078e00ff */
[----:B------:R-:W-:-:S06]  /*0250*/  MOV R0, R2 ;  /* 0x0000000200007202 */ /* 0x000fcc0000000f00 */
[----:B------:R-:W1:Y:S02]  /*0260*/  LDC.64 R6, c[0x0][0x380] ;  /* 0x0000e000ff067b82 */ /* 0x000e640000000a00 */
.L_x_7:
[----:B------:R-:W-:-:S04]  /*0270*/  IMAD R4, R9, UR4, R0 ;  /* 0x0000000409047c24 */ /* 0x000fc8000f8e0200 */
[----:B------:R-:W-:-:S04]  /*0280*/  IMAD R5, R4, R3, R8 ;  /* 0x0000000304057224 */ /* 0x000fc800078e0208 */
[----:B-1----:R-:W-:-:S06]  /*0290*/  IMAD.WIDE R4, R5, 0x4, R6 ;  /* 0x0000000405047825 */ /* 0x002fcc00078e0206 */
[----:B------:R-:W2:Y:S01]  /*02a0*/  LDG.E R4, desc[UR8][R4.64] ;  /* 0x0000000804047981 */ /* 0x000ea2000c1e1900 */
[----:B0-----:R-:W-:-:S05]  /*02b0*/  IMAD.IADD R0, R13, 0x1, R0 ;  /* 0x000000010d007824 */ /* 0x001fca00078e0200 */
[----:B------:R-:W-:Y:S02]  /*02c0*/  ISETP.GE.AND P1, PT, R0, UR4, PT ;  /* 0x0000000400007c0c */ /* 0x000fe4000bf26270 */
[----:B--2---:R-:W-:-:S04]  /*02d0*/  FSETP.GT.AND P0, PT, R4, R11, PT ;  /* 0x0000000b0400720b */ /* 0x004fc80003f04000 */
[----:B------:R-:W-:-:S07]  /*02e0*/  FSEL R11, R4, R11, P0 ;  /* 0x0000000b040b7208 */ /* 0x000fce0000000000 */
[----:B------:R-:W-:Y:S05]  /*02f0*/  @!P1 BRA `(.L_x_7) ;  /* 0xfffffffc00dc9947 */ /* 0x000fea000383ffff */
.L_x_6:
[----:B------:R-:W-:Y:S05]  /*0300*/  BSYNC.RECONVERGENT B0 ;  /* 0x0000000000007941 */ /* 0x000fea0003800200 */
.L_x_5:
[----:B------:R-:W0:Y:S01]  /*0310*/  S2UR UR5, SR_CgaCtaId ;  /* 0x00000000000579c3 */ /* 0x000e220000008800 */
[----:B------:R-:W-:Y:S01]  /*0320*/  UMOV UR4, 0x400 ;  /* 0x0000040000047882 */ /* 0x000fe20000000000 */
[----:B------:R-:W1:Y:S02]  /*0330*/  LDCU UR6, c[0x0][0x360] ;  /* 0x00006c00ff0677ac */ /* 0x000e640008000800 */
[----:B-1----:R-:W-:Y:S02]  /*0340*/  UISETP.GE.U32.AND UP0, UPT, UR6, 0x2, UPT ;  /* 0x000000020600788c */ /* 0x002fe4000bf06070 */
[----:B0-----:R-:W-:-:S06]  /*0350*/  ULEA UR4, UR5, UR4, 0x18 ;  /* 0x0000000405047291 */ /* 0x001fcc000f8ec0ff */
[----:B------:R-:W-:-:S05]  /*0360*/  LEA R0, R2, UR4, 0x2 ;  /* 0x0000000402007c11 */ /* 0x000fca000f8e10ff */
[----:B------:R0:W-:Y:S01]  /*0370*/  STS [R0], R11 ;  /* 0x0000000b00007388 */ /* 0x0001e20000000800 */
[----:B------:R-:W-:Y:S06]  /*0380*/  BAR.SYNC.DEFER_BLOCKING 0x0 ;  /* 0x0000000000007b1d */ /* 0x000fec0000010000 */
[----:B------:R-:W-:Y:S05]  /*0390*/  BRA.U !UP0, `(.L_x_8) ;  /* 0x0000000108387547 */ /* 0x000fea000b800000 */
[----:B------:R-:W-:-:S07]  /*03a0*/  IMAD.U32 R3, RZ, RZ, UR6 ;  /* 0x00000006ff037e24 */ /* 0x000fce000f8e00ff */
.L_x_9:
[----:B0-----:R-:W-:-:S05]  /*03b0*/  SHF.R.U32.HI R11, RZ, 0x1, R3 ;  /* 0x00000001ff0b7819 */ /* 0x001fca0000011603 */
[----:B------:R-:W-:-:S05]  /*03c0*/  IMAD.IADD R4, R2, 0x1, R11 ;  /* 0x0000000102047824 */ /* 0x000fca00078e020b */
[----:B------:R-:W-:-:S04]  /*03d0*/  ISETP.GE.U32.AND P0, PT, R4, UR6, PT ;  /* 0x0000000604007c0c */ /* 0x000fc8000bf06070 */
[----:B------:R-:W-:-:S13]  /*03e0*/  ISETP.GE.U32.OR P0, PT, R2, R11, P0 ;  /* 0x0000000b0200720c */ /* 0x000fda0000706470 */
[----:B------:R-:W-:Y:S01]  /*03f0*/  @!P0 LEA R5, R11, R0, 0x2 ;  /* 0x000000000b058211 */ /* 0x000fe200078e10ff */
[----:B------:R-:W-:Y:S05]  /*0400*/  @!P0 LDS R4, [R0] ;  /* 0x0000000000048984 */ /* 0x000fea0000000800 */
[----:B------:R-:W0:Y:S02]  /*0410*/  @!P0 LDS R5, [R5] ;  /* 0x0000000005058984 */ /* 0x000e240000000800 */
[----:B0-----:R-:W-:-:S05]  /*0420*/  @!P0 FMNMX R7, R4, R5, !PT ;  /* 0x0000000504078209 */ /* 0x001fca0007800000 */
[----:B------:R1:W-:Y:S01]  /*0430*/  @!P0 STS [R0], R7 ;  /* 0x0000000700008388 */ /* 0x0003e20000000800 */
[----:B------:R-:W-:Y:S01]  /*0440*/  BAR.SYNC.DEFER_BLOCKING 0x0 ;  /* 0x0000000000007b1d */ /* 0x000fe20000010000 */
[----:B------:R-:W-:Y:S01]  /*0450*/  ISETP.GT.U32.AND P0, PT, R3, 0x3, PT ;  /* 0x000000030300780c */ /* 0x000fe20003f04070 */
[----:B------:R-:W-:-:S12]  /*0460*/  IMAD.MOV.U32 R3, RZ, RZ, R11 ;  /* 0x000000ffff037224 */ /* 0x000fd800078e000b */
[----:B-1----:R-:W-:Y:S05]  /*0470*/  @P0 BRA `(.L_x_9) ;  /* 0xfffffffc00cc0947 */ /* 0x002fea000383ffff */
.L_x_8:
[----:B------:R-:W1:Y:S01]  /*0480*/  S2UR UR5, SR_CgaCtaId ;  /* 0x00000000000579c3 */ /* 0x000e620000008800 */
[----:B------:R-:W2:Y:S01]  /*0490*/  LDCU UR7, c[0x0][0x38c] ;  /* 0x00007180ff0777ac */ /* 0x000ea20008000800 */
[----:B------:R-:W-:Y:S01]  /*04a0*/  BSSY.RECONVERGENT B0, `(.L_x_10) ;  /* 0x000001e000007945 */ /* 0x000fe20003800200 */
[----:B------:R-:W-:Y:S01]  /*04b0*/  IMAD.MOV.U32 R3, RZ, RZ, RZ ;  /* 0x000000ffff037224 */ /* 0x000fe200078e00ff */
[----:B------:R-:W-:Y:S01]  /*04c0*/  UMOV UR4, 0x400 ;  /* 0x0000040000047882 */ /* 0x000fe20000000000 */
[----:B--2---:R-:W-:Y:S01]  /*04d0*/  ISETP.GE.AND P0, PT, R2, UR7, PT ;  /* 0x0000000702007c0c */ /* 0x004fe2000bf06270 */
[----:B-1----:R-:W-:Y:S01]  /*04e0*/  ULEA UR4, UR5, UR4, 0x18 ;  /* 0x0000000405047291 */ /* 0x002fe2000f8ec0ff */
[----:B------:R-:W1:Y:S08]  /*04f0*/  LDCU UR5, c[0x0][0x390] ;  /* 0x00007200ff0577ac */ /* 0x000e700008000800 */
[----:B------:R-:W2:Y:S01]  /*0500*/  LDS R10, [UR4] ;  /* 0x00000004ff0a7984 */ /* 0x000ea20008000800 */
[----:B------:R-:W-:Y:S06]  /*0510*/  BAR.SYNC.DEFER_BLOCKING 0x0 ;  /* 0x0000000000007b1d */ /* 0x000fec0000010000 */
[----:B------:R-:W-:Y:S05]  /*0520*/  @P0 BRA `(.L_x_11) ;  /* 0x0000000000540947 */ /* 0x000fea0003800000 */
[----:B------:R-:W3:Y:S01]  /*0530*/  LDC.64 R4, c[0x0][0x380] ;  /* 0x0000e000ff047b82 */ /* 0x000ee20000000a00 */
[----:B------:R-:W-:Y:S01]  /*0540*/  IMAD.MOV.U32 R3, RZ, RZ, RZ ;  /* 0x000000ffff037224 */ /* 0x000fe200078e00ff */
[----:B------:R-:W-:-:S07]  /*0550*/  MOV R12, R2 ;  /* 0x00000002000c7202 */ /* 0x000fce0000000f00 */
.L_x_12:
[----:B------:R-:W-:-:S04]  /*0560*/  IMAD R7, R9, UR7, R12 ;  /* 0x0000000709077c24 */ /* 0x000fc8000f8e020c */
[----:B-1----:R-:W-:-:S04]  /*0570*/  IMAD R7, R7, UR5, R8 ;  /* 0x0000000507077c24 */ /* 0x002fc8000f8e0208 */
[----:B---3--:R-:W-:-:S06]  /*0580*/  IMAD.WIDE R6, R7, 0x4, R4 ;  /* 0x0000000407067825 */ /* 0x008fcc00078e0204 */
[----:B------:R-:W0:Y:S01]  /*0590*/  LDG.E R7, desc[UR8][R6.64] ;  /* 0x0000000806077981 */ /* 0x000e22000c1e1900 */
[----:B------:R-:W-:Y:S02]  /*05a0*/  IMAD.MOV.U32 R14, RZ, RZ, 0x3bbb989d ;  /* 0x3bbb989dff0e7424 */ /* 0x000fe400078e00ff */
[----:B------:R-:W-:Y:S02]  /*05b0*/  IMAD.MOV.U32 R16, RZ, RZ, 0x437c0000 ;  /* 0x437c0000ff107424 */ /* 0x000fe400078e00ff */
[----:B------:R-:W-:-:S05]  /*05c0*/  VIADD R12, R12, UR6 ;  /* 0x000000060c0c7c36 */ /* 0x000fca0008000000 */
[----:B------:R-:W-:Y:S01]  /*05d0*/  ISETP.GE.AND P0, PT, R12, UR7, PT ;  /* 0x000000070c007c0c */ /* 0x000fe2000bf06270 */
[----:B0-2---:R-:W-:-:S04]  /*05e0*/  FADD R11, -R10, R7 ;  /* 0x000000070a0b7221 */ /* 0x005fc80000000100 */
[----:B------:R-:W-:-:S04]  /*05f0*/  FFMA.SAT R13, R11, R14, 0.5 ;  /* 0x3f0000000b0d7423 */ /* 0x000fc8000000200e */
[----:B------:R-:W-:-:S04]  /*0600*/  FFMA.RM R13, R13, R16, 12582913 ;  /* 0x4b4000010d0d7423 */ /* 0x000fc80000004010 */
[C---:B------:R-:W-:Y:S01]  /*0610*/  FADD R14, R13.reuse, -12583039 ;  /* 0xcb40007f0d0e7421 */ /* 0x040fe20000000000 */
[----:B------:R-:W-:-:S03]  /*0620*/  SHF.L.U32 R6, R13, 0x17, RZ ;  /* 0x000000170d067819 */ /* 0x000fc600000006ff */
[----:B------:R-:W-:-:S04]  /*0630*/  FFMA R14, R11, 1.4426950216293334961, -R14 ;  /* 0x3fb8aa3b0b0e7823 */ /* 0x000fc8000000080e */
[----:B------:R-:W-:-:S06]  /*0640*/  FFMA R14, R11, 1.925963033500011079e-08, R14 ;  /* 0x32a570600b0e7823 */ /* 0x000fcc000000000e */
[----:B------:R-:W0:Y:S02]  /*0650*/  MUFU.EX2 R14, R14 ;  /* 0x0000000e000e7308 */ /* 0x000e240000000800 */
[----:B0-----:R-:W-:Y:S01]  /*0660*/  FFMA R3, R6, R14, R3 ;  /* 0x0000000e06037223 */ /* 0x001fe20000000003 */
[----:B------:R-:W-:Y:S06]  /*0670*/  @!P0 BRA `(.L_x_12) ;  /* 0xfffffffc00b88947 */ /* 0x000fec000383ffff */
.L_x_11:
[----:B-1----:R-:W-:Y:S05]  /*0680*/  BSYNC.RECONVERGENT B0 ;  /* 0x0000000000007941 */ /* 0x002fea0003800200 */
.L_x_10:
[----:B------:R1:W-:Y:S01]  /*0690*/  STS [R0], R3 ;  /* 0x0000000300007388 */ /* 0x0003e20000000800 */
[----:B------:R-:W-:Y:S01]  /*06a0*/  UISETP.GE.U32.AND UP0, UPT, UR6, 0x2, UPT ;  /* 0x000000020600788c */ /* 0x000fe2000bf06070 */
[----:B------:R-:W-:Y:S08]  /*06b0*/  BAR.SYNC.DEFER_BLOCKING 0x0 ;  /* 0x0000000000007b1d */ /* 0x000ff00000010000 */
[----:B-1----:R-:W-:Y:S05]  /*06c0*/  BRA.U !UP0, `(.L_x_13) ;  /* 0x0000000108307547 */ /* 0x002fea000b800000 */
[----:B------:R-:W-:-:S07]  /*06d0*/  IMAD.U32 R3, RZ, RZ, UR6 ;  /* 0x00000006ff037e24 */ /* 0x000fce000f8e00ff */
.L_x_14:
[----:B------:R-:W-:-:S04]  /*06e0*/  SHF.R.U32.HI R7, RZ, 0x1, R3 ;  /* 0x00000001ff077819 */ /* 0x000fc80000011603 */
[----:B------:R-:W-:-:S13]  /*06f0*/  ISETP.GE.U32.AND P0, PT, R2, R7, PT ;  /* 0x000000070200720c */ /* 0x000fda0003f06070 */
[----:B------:R-:W-:Y:S01]  /*0700*/  @!P0 IMAD R4, R7, 0x4, R0 ;  /* 0x0000000407048824 */ /* 0x000fe200078e0200 */
[----:B------:R-:W-:Y:S05]  /*0710*/  @!P0 LDS R5, [R0] ;  /* 0x0000000000058984 */ /* 0x000fea0000000800 */
[----:B------:R-:W1:Y:S02]  /*0720*/  @!P0 LDS R4, [R4] ;  /* 0x0000000004048984 */ /* 0x000e640000000800 */
[----:B-1----:R-:W-:-:S05]  /*0730*/  @!P0 FADD R5, R4, R5 ;  /* 0x0000000504058221 */ /* 0x002fca0000000000 */
[----:B------:R1:W-:Y:S01]  /*0740*/  @!P0 STS [R0], R5 ;  /* 0x0000000500008388 */ /* 0x0003e20000000800 */
[----:B------:R-:W-:Y:S01]  /*0750*/  BAR.SYNC.DEFER_BLOCKING 0x0 ;  /* 0x0000000000007b1d */ /* 0x000fe20000010000 */
[----:B------:R-:W-:Y:S01]  /*0760*/  ISETP.GT.U32.AND P0, PT, R3, 0x3, PT ;  /* 0x000000030300780c */ /* 0x000fe20003f04070 */
[----:B------:R-:W-:-:S12]  /*0770*/  IMAD.MOV.U32 R3, RZ, RZ, R7 ;  /* 0x000000ffff037224 */ /* 0x000fd800078e0007 */
[----:B-1----:R-:W-:Y:S05]  /*0780*/  @P0 BRA `(.L_x_14) ;  /* 0xfffffffc00d40947 */ /* 0x002fea000383ffff */
.L_x_13:
[----:B------:R-:W1:Y:S01]  /*0790*/  S2UR UR5, SR_CgaCtaId ;  /* 0x00000000000579c3 */ /* 0x000e620000008800 */
[----:B------:R-:W-:Y:S01]  /*07a0*/  UMOV UR4, 0x400 ;  /* 0x0000040000047882 */ /* 0x000fe20000000000 */
[----:B------:R-:W3:Y:S06]  /*07b0*/  LDCU UR7, c[0x0][0x38c] ;  /* 0x00007180ff0777ac */ /* 0x000eec0008000800 */
[----:B------:R-:W4:Y:S01]  /*07c0*/  LDC.64 R6, c[0x0][0x380] ;  /* 0x0000e000ff067b82 */ /* 0x000f220000000a00 */
[----:B-1----:R-:W-:Y:S01]  /*07d0*/  ULEA UR4, UR5, UR4, 0x18 ;  /* 0x0000000405047291 */ /* 0x002fe2000f8ec0ff */
[----:B------:R-:W1:Y:S08]  /*07e0*/  LDCU UR5, c[0x0][0x390] ;  /* 0x00007200ff0577ac */ /* 0x000e700008000800 */
[----:B------:R-:W0:Y:S02]  /*07f0*/  LDS R3, [UR4] ;  /* 0x00000004ff037984 */ /* 0x000e240008000800 */
[----:B------:R-:W5:Y:S01]  /*0800*/  LDCU UR4, c[0x0][0x38c] ;  /* 0x00007180ff0477ac */ /* 0x000f620008000800 */
[----:B------:R-:W-:Y:S01]  /*0810*/  BAR.SYNC.DEFER_BLOCKING 0x0 ;  /* 0x0000000000007b1d */ /* 0x000fe20000010000 */
[----:B-----5:R-:W-:-:S13]  /*0820*/  ISETP.GE.AND P0, PT, R2, UR4, PT ;  /* 0x0000000402007c0c */ /* 0x020fda000bf06270 */
[----:B-1-34-:R-:W-:Y:S05]  /*0830*/  @P0 EXIT ;  /* 0x000000000000094d */ /* 0x01afea0003800000 */
.L_x_17:
[----:B------:R-:W-:-:S04]  /*0840*/  IMAD R5, R9, UR7, R2 ;  /* 0x0000000709057c24 */ /* 0x000fc8000f8e0202 */
[----:B------:R-:W-:-:S04]  /*0850*/  IMAD R5, R5, UR5, R8 ;  /* 0x0000000505057c24 */ /* 0x000fc8000f8e0208 */
[----:B------:R-:W-:-:S05]  /*0860*/  IMAD.WIDE R4, R5, 0x4, R6 ;  /* 0x0000000405047825 */ /* 0x000fca00078e0206 */
[----:B0-----:R-:W2:Y:S01]  /*0870*/  LDG.E R11, desc[UR8][R4.64] ;  /* 0x00000008040b7981 */ /* 0x001ea2000c1e1900 */
[----:B------:R-:W-:Y:S02]  /*0880*/  HFMA2 R0, -RZ, RZ, 0.96630859375, -0.0022525787353515625 ;  /* 0x3bbb989dff007431 */ /* 0x000fe400000001ff */
[----:B------:R-:W-:Y:S01]  /*0890*/  IMAD.MOV.U32 R13, RZ, RZ, 0x437c0000 ;  /* 0x437c0000ff0d7424 */ /* 0x000fe200078e00ff */
[----:B------:R-:W0:Y:S01]  /*08a0*/  MUFU.RCP R14, R3 ;  /* 0x00000003000e7308 */ /* 0x000e220000001000 */
[----:B------:R-:W-:Y:S01]  /*08b0*/  BSSY.RECONVERGENT B0, `(.L_x_15) ;  /* 0x0000014000007945 */ /* 0x000fe20003800200 */
[----:B--2---:R-:W-:-:S04]  /*08c0*/  FADD R11, -R10, R11 ;  /* 0x0000000b0a0b7221 */ /* 0x004fc80000000100 */
[----:B------:R-:W-:-:S04]  /*08d0*/  FFMA.SAT R0, R11, R0, 0.5 ;  /* 0x3f0000000b007423 */ /* 0x000fc80000002000 */
[----:B------:R-:W-:Y:S01]  /*08e0*/  FFMA.RM R0, R0, R13, 12582913 ;  /* 0x4b40000100007423 */ /* 0x000fe2000000400d */
[----:B0-----:R-:W-:-:S03]  /*08f0*/  FFMA R13, -R3, R14, 1 ;  /* 0x3f800000030d7423 */ /* 0x001fc6000000010e */
[C---:B------:R-:W-:Y:S01]  /*0900*/  FADD R12, R0.reuse, -12583039 ;  /* 0xcb40007f000c7421 */ /* 0x040fe20000000000 */
[----:B------:R-:W-:Y:S02]  /*0910*/  IMAD.SHL.U32 R0, R0, 0x800000, RZ ;  /* 0x0080000000007824 */ /* 0x000fe400078e00ff */
[----:B------:R-:W-:Y:S01]  /*0920*/  FFMA R13, R14, R13, R14 ;  /* 0x0000000d0e0d7223 */ /* 0x000fe2000000000e */
[----:B------:R-:W-:-:S04]  /*0930*/  FFMA R12, R11, 1.4426950216293334961, -R12 ;  /* 0x3fb8aa3b0b0c7823 */ /* 0x000fc8000000080c */
[----:B------:R-:W-:-:S04]  /*0940*/  FFMA R12, R11, 1.925963033500011079e-08, R12 ;  /* 0x32a570600b0c7823 */ /* 0x000fc8000000000c */
[----:B------:R-:W0:Y:S02]  /*0950*/  MUFU.EX2 R11, R12 ;  /* 0x0000000c000b7308 */ /* 0x000e240000000800 */
[----:B0-----:R-:W-:-:S06]  /*0960*/  FMUL R0, R0, R11 ;  /* 0x0000000b00007220 */ /* 0x001fcc0000400000 */
[----:B------:R-:W0:Y:S01]  /*0970*/  FCHK P0, R0, R3 ;  /* 0x0000000300007302 */ /* 0x000e220000000000 */
[----:B------:R-:W-:-:S04]  /*0980*/  FFMA R14, R0, R13, RZ ;  /* 0x0000000d000e7223 */ /* 0x000fc800000000ff */
[----:B------:R-:W-:-:S04]  /*0990*/  FFMA R11, -R3, R14, R0 ;  /* 0x0000000e030b7223 */ /* 0x000fc80000000100 */
[----:B------:R-:W-:Y:S01]  /*09a0*/  FFMA R11, R13, R11, R14 ;  /* 0x0000000b0d0b7223 */ /* 0x000fe2000000000e */
[----:B0-----:R-:W-:Y:S06]  /*09b0*/  @!P0 BRA `(.L_x_16) ;  /* 0x00000000000c8947 */ /* 0x001fec0003800000 */
[----:B------:R-:W-:-:S07]  /*09c0*/  MOV R12, 0x9e0 ;  /* 0x000009e0000c7802 */ /* 0x000fce0000000f00 */
[----:B------:R-:W-:Y:S05]  /*09d0*/  CALL.REL.NOINC `($__internal_0_$__cuda_sm3x_div_rn_noftz_f32_slowpath) ;  /* 0x00000000001c7944 */ /* 0x000fea0003c00000 */
[----:B------:R-:W-:-:S07]  /*09e0*/  MOV R11, R0 ;  /* 0x00000000000b7202 */ /* 0x000fce0000000f00 */
.L_x_16:
[----:B------:R-:W-:Y:S05]  /*09f0*/  BSYNC.RECONVERGENT B0 ;  /* 0x0000000000007941 */ /* 0x000fea0003800200 */
.L_x_15:
[----:B------:R1:W-:Y:S01]  /*0a00*/  STG.E desc[UR8][R4.64], R11 ;  /* 0x0000000b04007986 */ /* 0x0003e2000c101908 */
[----:B------:R-:W-:-:S05]  /*0a10*/  VIADD R2, R2, UR6 ;  /* 0x0000000602027c36 */ /* 0x000fca0008000000 */
[----:B------:R-:W-:-:S13]  /*0a20*/  ISETP.GE.AND P0, PT, R2, UR7, PT ;  /* 0x0000000702007c0c */ /* 0x000fda000bf06270 */
[----:B-1----:R-:W-:Y:S05]  /*0a30*/  @!P0 BRA `(.L_x_17) ;  /* 0xfffffffc00808947 */ /* 0x002fea000383ffff */
[----:B------:R-:W-:Y:S05]  /*0a40*/  EXIT ;  /* 0x000000000000794d */ /* 0x000fea0003800000 */
        .weak           $__internal_0_$__cuda_sm3x_div_rn_noftz_f32_slowpath
        .type           $__internal_0_$__cuda_sm3x_div_rn_noftz_f32_slowpath,@function
        .size           $__internal_0_$__cuda_sm3x_div_rn_noftz_f32_slowpath,(.L_x_53 - $__internal_0_$__cuda_sm3x_div_rn_noftz_f32_slowpath)
$__internal_0_$__cuda_sm3x_div_rn_noftz_f32_slowpath:
[--C-:B------:R-:W-:Y:S01]  /*0a50*/  SHF.R.U32.HI R13, RZ, 0x17, R3.reuse ;  /* 0x00000017ff0d7819 */ /* 0x100fe20000011603 */
[----:B------:R-:W-:Y:S01]  /*0a60*/  BSSY.RECONVERGENT B1, `(.L_x_18) ;  /* 0x0000064000017945 */ /* 0x000fe20003800200 */
[--C-:B------:R-:W-:Y:S01]  /*0a70*/  SHF.R.U32.HI R11, RZ, 0x17, R0.reuse ;  /* 0x00000017ff0b7819 */ /* 0x100fe20000011600 */
[----:B------:R-:W-:Y:S01]  /*0a80*/  IMAD.MOV.U32 R14, RZ, RZ, R0 ;  /* 0x000000ffff0e7224 */ /* 0x000fe200078e0000 */
[----:B------:R-:W-:Y:S01]  /*0a90*/  LOP3.LUT R13, R13, 0xff, RZ, 0xc0, !PT ;  /* 0x000000ff0d0d7812 */ /* 0x000fe200078ec0ff */
[----:B------:R-:W-:Y:S01]  /*0aa0*/  IMAD.MOV.U32 R15, RZ, RZ, R3 ;  /* 0x000000ffff0f7224 */ /* 0x000fe200078e0003 */
[----:B------:R-:W-:-:S03]  /*0ab0*/  LOP3.LUT R16, R11, 0xff, RZ, 0xc0, !PT ;  /* 0x000000ff0b107812 */ /* 0x000fc600078ec0ff */
[----:B------:R-:W-:Y:S01]  /*0ac0*/  VIADD R17, R13, 0xffffffff ;  /* 0xffffffff0d117836 */ /* 0x000fe20000000000 */
[----:B------:R-:W-:-:S04]  /*0ad0*/  IADD3 R18, PT, PT, R16, -0x1, RZ ;  /* 0xffffffff10127810 */ /* 0x000fc80007ffe0ff */
[----:B------:R-:W-:-:S04]  /*0ae0*/  ISETP.GT.U32.AND P0, PT, R17, 0xfd, PT ;  /* 0x000000fd1100780c */ /* 0x000fc80003f04070 */
[----:B------:R-:W-:-:S13]  /*0af0*/  ISETP.GT.U32.OR P0, PT, R18, 0xfd, P0 ;  /* 0x000000fd1200780c */ /* 0x000fda0000704470 */
[----:B------:R-:W-:Y:S01]  /*0b00*/  @!P0 MOV R11, RZ ;  /* 0x000000ff000b8202 */ /* 0x000fe20000000f00 */
[----:B------:R-:W-:Y:S06]  /*0b10*/  @!P0 BRA `(.L_x_19) ;  /* 0x00000000005c8947 */ /* 0x000fec0003800000 */
[----:B------:R-:W-:Y:S02]  /*0b20*/  FSETP.GTU.FTZ.AND P1, PT, |R3|, +INF , PT ;  /* 0x7f8000000300780b */ /* 0x000fe40003f3c200 */
[----:B------:R-:W-:-:S04]  /*0b30*/  FSETP.GTU.FTZ.AND P0, PT, |R0|, +INF , PT ;  /* 0x7f8000000000780b */ /* 0x000fc80003f1c200 */
[----:B------:R-:W-:-:S13]  /*0b40*/  PLOP3.LUT P0, PT, P0, P1, PT, 0xf8, 0x8f ;  /* 0x00000000008f781c */ /* 0x000fda0000703f70 */
[----:B------:R-:W-:Y:S05]  /*0b50*/  @P0 BRA `(.L_x_20) ;  /* 0x00000004004c0947 */ /* 0x000fea0003800000 */
[----:B------:R-:W-:-:S13]  /*0b60*/  LOP3.LUT P0, RZ, R15, 0x7fffffff, R14, 0xc8, !PT ;  /* 0x7fffffff0fff7812 */ /* 0x000fda000780c80e */
[----:B------:R-:W-:Y:S05]  /*0b70*/  @!P0 BRA `(.L_x_21) ;  /* 0x00000004003c8947 */ /* 0x000fea0003800000 */
[C---:B------:R-:W-:Y:S02]  /*0b80*/  FSETP.NEU.FTZ.AND P2, PT, |R0|.reuse, +INF , PT ;  /* 0x7f8000000000780b */ /* 0x040fe40003f5d200 */
[----:B------:R-:W-:Y:S02]  /*0b90*/  FSETP.NEU.FTZ.AND P1, PT, |R3|, +INF , PT ;  /* 0x7f8000000300780b */ /* 0x000fe40003f3d200 */
[----:B------:R-:W-:-:S11]  /*0ba0*/  FSETP.NEU.FTZ.AND P0, PT, |R0|, +INF , PT ;  /* 0x7f8000000000780b */ /* 0x000fd60003f1d200 */
[----:B------:R-:W-:Y:S05]  /*0bb0*/  @!P1 BRA !P2, `(.L_x_21) ;  /* 0x00000004002c9947 */ /* 0x000fea0005000000 */
[----:B------:R-:W-:-:S04]  /*0bc0*/  LOP3.LUT P2, RZ, R14, 0x7fffffff, RZ, 0xc0, !PT ;  /* 0x7fffffff0eff7812 */ /* 0x000fc8000784c0ff */
[----:B------:R-:W-:-:S13]  /*0bd0*/  PLOP3.LUT P1, PT, P1, P2, PT, 0x2f, 0xf2 ;  /* 0x0000000000f2781c */ /* 0x000fda0000f24577 */
[----:B------:R-:W-:Y:S05]  /*0be0*/  @P1 BRA `(.L_x_22) ;  /* 0x0000000400181947 */ /* 0x000fea0003800000 */
[----:B------:R-:W-:-:S04]  /*0bf0*/  LOP3.LUT P1, RZ, R15, 0x7fffffff, RZ, 0xc0, !PT ;  /* 0x7fffffff0fff7812 */ /* 0x000fc8000782c0ff */
[----:B------:R-:W-:-:S13]  /*0c00*/  PLOP3.LUT P0, PT, P0, P1, PT, 0x2f, 0xf2 ;  /* 0x0000000000f2781c */ /* 0x000fda0000702577 */
[----:B------:R-:W-:Y:S05]  /*0c10*/  @P0 BRA `(.L_x_23) ;  /* 0x0000000400000947 */ /* 0x000fea0003800000 */
[----:B------:R-:W-:Y:S02]  /*0c20*/  ISETP.GE.AND P0, PT, R18, RZ, PT ;  /* 0x000000ff1200720c */ /* 0x000fe40003f06270 */
[----:B------:R-:W-:-:S11]  /*0c30*/  ISETP.GE.AND P1, PT, R17, RZ, PT ;  /* 0x000000ff1100720c */ /* 0x000fd60003f26270 */
[----:B------:R-:W-:Y:S02]  /*0c40*/  @P0 IMAD.MOV.U32 R11, RZ, RZ, RZ ;  /* 0x000000ffff0b0224 */ /* 0x000fe400078e00ff */
[----:B------:R-:W-:Y:S01]  /*0c50*/  @!P0 FFMA R14, R0, 1.84467440737095516160e+19, RZ ;  /* 0x5f800000000e8823 */ /* 0x000fe200000000ff */
[----:B------:R-:W-:Y:S02]  /*0c60*/  @!P0 IMAD.MOV.U32 R11, RZ, RZ, -0x40 ;  /* 0xffffffc0ff0b8424 */ /* 0x000fe400078e00ff */
[----:B------:R-:W-:-:S03]  /*0c70*/  @!P1 FFMA R15, R3, 1.84467440737095516160e+19, RZ ;  /* 0x5f800000030f9823 */ /* 0x000fc600000000ff */
[----:B------:R-:W-:-:S07]  /*0c80*/  @!P1 IADD3 R11, PT, PT, R11, 0x40, RZ ;  /* 0x000000400b0b9810 */ /* 0x000fce0007ffe0ff */
.L_x_19:
[----:B------:R-:W-:Y:S01]  /*0c90*/  LEA R0, R13, 0xc0800000, 0x17 ;  /* 0xc08000000d007811 */ /* 0x000fe200078eb8ff */
[----:B------:R-:W-:Y:S01]  /*0ca0*/  VIADD R16, R16, 0xffffff81 ;  /* 0xffffff8110107836 */ /* 0x000fe20000000000 */
[----:B------:R-:W-:Y:S03]  /*0cb0*/  BSSY.RECONVERGENT B2, `(.L_x_24) ;  /* 0x0000035000027945 */ /* 0x000fe60003800200 */
[----:B------:R-:W-:Y:S02]  /*0cc0*/  IMAD.IADD R17, R15, 0x1, -R0 ;  /* 0x000000010f117824 */ /* 0x000fe400078e0a00 */
[C---:B------:R-:W-:Y:S01]  /*0cd0*/  IMAD R0, R16.reuse, -0x800000, R14 ;  /* 0xff80000010007824 */ /* 0x040fe200078e020e */
[----:B------:R-:W-:Y:S01]  /*0ce0*/  IADD3 R16, PT, PT, R16, 0x7f, -R13 ;  /* 0x0000007f10107810 */ /* 0x000fe20007ffe80d */
[----:B------:R-:W0:Y:S01]  /*0cf0*/  MUFU.RCP R15, R17 ;  /* 0x00000011000f7308 */ /* 0x000e220000001000 */
[----:B------:R-:W-:-:S02]  /*0d00*/  FADD.FTZ R19, -R17, -RZ ;  /* 0x800000ff11137221 */ /* 0x000fc40000010100 */
[----:B------:R-:W-:Y:S02]  /*0d10*/  IADD3 R16, PT, PT, R16, R11, RZ ;  /* 0x0000000b10107210 */ /* 0x000fe40007ffe0ff */
[----:B0-----:R-:W-:-:S04]  /*0d20*/  FFMA R18, R15, R19, 1 ;  /* 0x3f8000000f127423 */ /* 0x001fc80000000013 */
[----:B------:R-:W-:-:S04]  /*0d30*/  FFMA R15, R15, R18, R15 ;  /* 0x000000120f0f7223 */ /* 0x000fc8000000000f */
[----:B------:R-:W-:-:S04]  /*0d40*/  FFMA R14, R0, R15, RZ ;  /* 0x0000000f000e7223 */ /* 0x000fc800000000ff */
[----:B------:R-:W-:-:S04]  /*0d50*/  FFMA R18, R19, R14, R0 ;  /* 0x0000000e13127223 */ /* 0x000fc80000000000 */
[----:B------:R-:W-:-:S04]  /*0d60*/  FFMA R14, R15, R18, R14 ;  /* 0x000000120f0e7223 */ /* 0x000fc8000000000e */
[----:B------:R-:W-:-:S04]  /*0d70*/  FFMA R19, R19, R14, R0 ;  /* 0x0000000e13137223 */ /* 0x000fc80000000000 */
[----:B------:R-:W-:-:S05]  /*0d80*/  FFMA R0, R15, R19, R14 ;  /* 0x000000130f007223 */ /* 0x000fca000000000e */
[----:B------:R-:W-:-:S04]  /*0d90*/  SHF.R.U32.HI R13, RZ, 0x17, R0 ;  /* 0x00000017ff0d7819 */ /* 0x000fc80000011600 */
[----:B------:R-:W-:-:S05]  /*0da0*/  LOP3.LUT R13, R13, 0xff, RZ, 0xc0, !PT ;  /* 0x000000ff0d0d7812 */ /* 0x000fca00078ec0ff */
[----:B------:R-:W-:-:S04]  /*0db0*/  IMAD.IADD R17, R13, 0x1, R16 ;  /* 0x000000010d117824 */ /* 0x000fc800078e0210 */
[----:B------:R-:W-:-:S05]  /*0dc0*/  VIADD R11, R17, 0xffffffff ;  /* 0xffffffff110b7836 */ /* 0x000fca0000000000 */
[----:B------:R-:W-:-:S13]  /*0dd0*/  ISETP.GE.U32.AND P0, PT, R11, 0xfe, PT ;  /* 0x000000fe0b00780c */ /* 0x000fda0003f06070 */
[----:B------:R-:W-:Y:S05]  /*0de0*/  @!P0 BRA `(.L_x_25) ;  /* 0x0000000000808947 */ /* 0x000fea0003800000 */
[----:B------:R-:W-:-:S13]  /*0df0*/  ISETP.GT.AND P0, PT, R17, 0xfe, PT ;  /* 0x000000fe1100780c */ /* 0x000fda0003f04270 */
[----:B------:R-:W-:Y:S05]  /*0e00*/  @P0 BRA `(.L_x_26) ;  /* 0x00000000006c0947 */ /* 0x000fea0003800000 */
[----:B------:R-:W-:-:S13]  /*0e10*/  ISETP.GE.AND P0, PT, R17, 0x1, PT ;  /* 0x000000011100780c */ /* 0x000fda0003f06270 */
[----:B------:R-:W-:Y:S05]  /*0e20*/  @P0 BRA `(.L_x_27) ;  /* 0x0000000000740947 */ /* 0x000fea0003800000 */
[----:B------:R-:W-:Y:S02]  /*0e30*/  ISETP.GE.AND P0, PT, R17, -0x18, PT ;  /* 0xffffffe81100780c */ /* 0x000fe40003f06270 */
[----:B------:R-:W-:-:S11]  /*0e40*/  LOP3.LUT R0, R0, 0x80000000, RZ, 0xc0, !PT ;  /* 0x8000000000007812 */ /* 0x000fd600078ec0ff */
[----:B------:R-:W-:Y:S05]  /*0e50*/  @!P0 BRA `(.L_x_27) ;  /* 0x0000000000688947 */ /* 0x000fea0003800000 */
[-CC-:B------:R-:W-:Y:S01]  /*0e60*/  FFMA.RZ R11, R15, R19.reuse, R14.reuse ;  /* 0x000000130f0b7223 */ /* 0x180fe2000000c00e */
[C---:B------:R-:W-:Y:S02]  /*0e70*/  IADD3 R16, PT, PT, R17.reuse, 0x20, RZ ;  /* 0x0000002011107810 */ /* 0x040fe40007ffe0ff */
[----:B------:R-:W-:Y:S02]  /*0e80*/  ISETP.NE.AND P2, PT, R17, RZ, PT ;  /* 0x000000ff1100720c */ /* 0x000fe40003f45270 */
[----:B------:R-:W-:Y:S01]  /*0e90*/  LOP3.LUT R13, R11, 0x7fffff, RZ, 0xc0, !PT ;  /* 0x007fffff0b0d7812 */ /* 0x000fe200078ec0ff */
[CCC-:B------:R-:W-:Y:S01]  /*0ea0*/  FFMA.RP R11, R15.reuse, R19.reuse, R14.reuse ;  /* 0x000000130f0b7223 */ /* 0x1c0fe2000000800e */
[----:B------:R-:W-:Y:S01]  /*0eb0*/  FFMA.RM R14, R15, R19, R14 ;  /* 0x000000130f0e7223 */ /* 0x000fe2000000400e */
[----:B------:R-:W-:Y:S01]  /*0ec0*/  IMAD.MOV R15, RZ, RZ, -R17 ;  /* 0x000000ffff0f7224 */ /* 0x000fe200078e0a11 */
[----:B------:R-:W-:Y:S02]  /*0ed0*/  LOP3.LUT R13, R13, 0x800000, RZ, 0xfc, !PT ;  /* 0x008000000d0d7812 */ /* 0x000fe400078efcff */
[----:B------:R-:W-:-:S02]  /*0ee0*/  ISETP.NE.AND P1, PT, R17, RZ, PT ;  /* 0x000000ff1100720c */ /* 0x000fc40003f25270 */
[----:B------:R-:W-:Y:S02]  /*0ef0*/  SHF.L.U32 R16, R13, R16, RZ ;  /* 0x000000100d107219 */ /* 0x000fe400000006ff */
[----:B------:R-:W-:Y:S02]  /*0f00*/  FSETP.NEU.FTZ.AND P0, PT, R11, R14, PT ;  /* 0x0000000e0b00720b */ /* 0x000fe40003f1d000 */
[----:B------:R-:W-:Y:S02]  /*0f10*/  SEL R14, R15, RZ, P2 ;  /* 0x000000ff0f0e7207 */ /* 0x000fe40001000000 */
[----:B------:R-:W-:Y:S02]  /*0f20*/  ISETP.NE.AND P1, PT, R16, RZ, P1 ;  /* 0x000000ff1000720c */ /* 0x000fe40000f25270 */
[----:B------:R-:W-:Y:S02]  /*0f30*/  SHF.R.U32.HI R14, RZ, R14, R13 ;  /* 0x0000000eff0e7219 */ /* 0x000fe4000001160d */
[----:B------:R-:W-:-:S02]  /*0f40*/  PLOP3.LUT P0, PT, P0, P1, PT, 0xf8, 0x8f ;  /* 0x00000000008f781c */ /* 0x000fc40000703f70 */
[----:B------:R-:W-:Y:S02]  /*0f50*/  SHF.R.U32.HI R16, RZ, 0x1, R14 ;  /* 0x00000001ff107819 */ /* 0x000fe4000001160e */
[----:B------:R-:W-:-:S04]  /*0f60*/  SEL R11, RZ, 0x1, !P0 ;  /* 0x00000001ff0b7807 */ /* 0x000fc80004000000 */
[----:B------:R-:W-:-:S04]  /*0f70*/  LOP3.LUT R11, R11, 0x1, R16, 0xf8, !PT ;  /* 0x000000010b0b7812 */ /* 0x000fc800078ef810 */
[----:B------:R-:W-:-:S05]  /*0f80*/  LOP3.LUT R11, R11, R14, RZ, 0xc0, !PT ;  /* 0x0000000e0b0b7212 */ /* 0x000fca00078ec0ff */
[----:B------:R-:W-:-:S05]  /*0f90*/  IMAD.IADD R11, R16, 0x1, R11 ;  /* 0x00000001100b7824 */ /* 0x000fca00078e020b */
[----:B------:R-:W-:Y:S01]  /*0fa0*/  LOP3.LUT R0, R11, R0, RZ, 0xfc, !PT ;  /* 0x000000000b007212 */ /* 0x000fe200078efcff */
[----:B------:R-:W-:Y:S06]  /*0fb0*/  BRA `(.L_x_27) ;  /* 0x0000000000107947 */ /* 0x000fec0003800000 */
.L_x_26:
[----:B------:R-:W-:-:S04]  /*0fc0*/  LOP3.LUT R0, R0, 0x80000000, RZ, 0xc0, !PT ;  /* 0x8000000000007812 */ /* 0x000fc800078ec0ff */
[----:B------:R-:W-:Y:S01]  /*0fd0*/  LOP3.LUT R0, R0, 0x7f800000, RZ, 0xfc, !PT ;  /* 0x7f80000000007812 */ /* 0x000fe200078efcff */
[----:B------:R-:W-:Y:S06]  /*0fe0*/  BRA `(.L_x_27) ;  /* 0x0000000000047947 */ /* 0x000fec0003800000 */
.L_x_25:
[----:B------:R-:W-:-:S07]  /*0ff0*/  LEA R0, R16, R0, 0x17 ;  /* 0x0000000010007211 */ /* 0x000fce00078eb8ff */
.L_x_27:
[----:B------:R-:W-:Y:S05]  /*1000*/  BSYNC.RECONVERGENT B2 ;  /* 0x0000000000027941 */ /* 0x000fea0003800200 */
.L_x_24:
[----:B------:R-:W-:Y:S05]  /*1010*/  BRA `(.L_x_28) ;  /* 0x0000000000207947 */ /* 0x000fea0003800000 */
.L_x_23:
[----:B------:R-:W-:-:S04]  /*1020*/  LOP3.LUT R0, R15, 0x80000000, R14, 0x48, !PT ;  /* 0x800000000f007812 */ /* 0x000fc800078e480e */
[----:B------:R-:W-:Y:S01]  /*1030*/  LOP3.LUT R0, R0, 0x7f800000, RZ, 0xfc, !PT ;  /* 0x7f80000000007812 */ /* 0x000fe200078efcff */
[----:B------:R-:W-:Y:S06]  /*1040*/  BRA `(.L_x_28) ;  /* 0x0000000000147947 */ /* 0x000fec0003800000 */
.L_x_22:
[----:B------:R-:W-:Y:S01]  /*1050*/  LOP3.LUT R0, R15, 0x80000000, R14, 0x48, !PT ;  /* 0x800000000f007812 */ /* 0x000fe200078e480e */
[----:B------:R-:W-:Y:S06]  /*1060*/  BRA `(.L_x_28) ;  /* 0x00000000000c7947 */ /* 0x000fec0003800000 */
.L_x_21:
[----:B------:R-:W0:Y:S01]  /*1070*/  MUFU.RSQ R0, -QNAN ;  /* 0xffc0000000007908 */ /* 0x000e220000001400 */
[----:B------:R-:W-:Y:S05]  /*1080*/  BRA `(.L_x_28) ;  /* 0x0000000000047947 */ /* 0x000fea0003800000 */
.L_x_20:
[----:B------:R-:W-:-:S07]  /*1090*/  FADD.FTZ R0, R0, R3 ;  /* 0x0000000300007221 */ /* 0x000fce0000010000 */
.L_x_28:
[----:B------:R-:W-:Y:S05]  /*10a0*/  BSYNC.RECONVERGENT B1 ;  /* 0x0000000000017941 */ /* 0x000fea0003800200 */
.L_x_18:
[----:B------:R-:W-:-:S04]  /*10b0*/  IMAD.MOV.U32 R13, RZ, RZ, 0x0 ;  /* 0x00000000ff0d7424 */ /* 0x000fc800078e00ff */
[----:B0-----:R-:W-:Y:S05]  /*10c0*/  RET.REL.NODEC R12 `(_Z14softmax_kernelPfiii) ;  /* 0xffffffec0ccc7950 */ /* 0x001fea0003c3ffff */
.L_x_29:
        /* <DEDUP_REMOVED lines=11> */
.L_x_53:


//--------------------- .text._Z21compute_scores_kernelPKfS0_Pfiiii --------------------------
	.section	.text._Z21compute_scores_kernelPKfS0_Pfiiii,"ax",@progbits
	.align	128
        .global         _Z21compute_scores_kernelPKfS0_Pfiiii
        .type           _Z21compute_scores_kernelPKfS0_Pfiiii,@function
        .size           _Z21compute_scores_kernelPKfS0_Pfiiii,(.L_x_55 - _Z21compute_scores_kernelPKfS0_Pfiiii)
        .other          _Z21compute_scores_kernelPKfS0_Pfiiii,@"STO_CUDA_ENTRY STV_DEFAULT"
_Z21compute_scores_kernelPKfS0_Pfiiii:
.text._Z21compute_scores_kernelPKfS0_Pfiiii:
[----:B------:R-:W-:Y:S01]  /*0000*/  LDC R1, c[0x0][0x37c] ;  /* 0x0000df00ff017b82 */ /* 0x000fe20000000800 */
[----:B------:R-:W0:Y:S01]  /*0010*/  S2R R0, SR_CTAID.Y ;  /* 0x0000000000007919 */ /* 0x000e220000002600 */
[----:B------:R-:W1:Y:S06]  /*0020*/  LDCU UR7, c[0x0][0x3a4] ;  /* 0x00007480ff0777ac */ /* 0x000e6c0008000800 */
[----:B------:R-:W2:Y:S01]  /*0030*/  S2UR UR10, SR_CTAID.Z ;  /* 0x00000000000a79c3 */ /* 0x000ea20000002700 */
[----:B------:R-:W-:Y:S01]  /*0040*/  HFMA2 R23, -RZ, RZ, 0, 0 ;  /* 0x00000000ff177431 */ /* 0x000fe200000001ff */
[----:B------:R-:W0:Y:S01]  /*0050*/  S2R R15, SR_TID.Y ;  /* 0x00000000000f7919 */ /* 0x000e220000002200 */
[----:B------:R-:W3:Y:S01]  /*0060*/  LDCU.64 UR8, c[0x0][0x358] ;  /* 0x00006b00ff0877ac */ /* 0x000ee20008000a00 */
[----:B------:R-:W4:Y:S01]  /*0070*/  S2R R2, SR_CTAID.X ;  /* 0x0000000000027919 */ /* 0x000f220000002500 */
[----:B------:R-:W4:Y:S01]  /*0080*/  S2R R13, SR_TID.X ;  /* 0x00000000000d7919 */ /* 0x000f220000002100 */
[----:B-1----:R-:W-:Y:S01]  /*0090*/  UISETP.GE.AND UP0, UPT, UR7, 0x1, UPT ;  /* 0x000000010700788c */ /* 0x002fe2000bf06270 */
[----:B0-----:R-:W-:-:S02]  /*00a0*/  LEA R0, R0, R15, 0x4 ;  /* 0x0000000f00007211 */ /* 0x001fc400078e20ff */
[----:B----4-:R-:W-:-:S06]  /*00b0*/  LEA R3, R2, R13, 0x4 ;  /* 0x0000000d02037211 */ /* 0x010fcc00078e20ff */
[----:B--23--:R-:W-:Y:S05]  /*00c0*/  BRA.U !UP0, `(.L_x_30) ;  /* 0x0000000d081c7547 */ /* 0x00cfea000b800000 */
[----:B------:R-:W0:Y:S01]  /*00d0*/  S2UR UR6, SR_CgaCtaId ;  /* 0x00000000000679c3 */ /* 0x000e220000008800 */
[----:B------:R-:W-:Y:S01]  /*00e0*/  UMOV UR4, 0x400 ;  /* 0x0000040000047882 */ /* 0x000fe20000000000 */
[----:B------:R-:W-:Y:S01]  /*00f0*/  UISETP.GE.U32.AND UP0, UPT, UR7, 0x11, UPT ;  /* 0x000000110700788c */ /* 0x000fe2000bf06070 */
[----:B------:R-:W-:Y:S01]  /*0100*/  IMAD.MOV.U32 R23, RZ, RZ, RZ ;  /* 0x000000ffff177224 */ /* 0x000fe200078e00ff */
[----:B------:R-:W-:-:S04]  /*0110*/  UIADD3 UR5, UPT, UPT, UR4, 0x400, URZ ;  /* 0x0000040004057890 */ /* 0x000fc8000fffe0ff */
[----:B------:R-:W1:Y:S01]  /*0120*/  LDC R20, c[0x0][0x3a0] ;  /* 0x0000e800ff147b82 */ /* 0x000e620000000800 */
[----:B0-----:R-:W-:Y:S02]  /*0130*/  ULEA UR4, UR6, UR4, 0x18 ;  /* 0x0000000406047291 */ /* 0x001fe4000f8ec0ff */
[----:B------:R-:W-:Y:S02]  /*0140*/  ULEA UR5, UR6, UR5, 0x18 ;  /* 0x0000000506057291 */ /* 0x000fe4000f8ec0ff */
[----:B------:R-:W-:Y:S02]  /*0150*/  UIADD3 UR6, UPT, UPT, UR7, 0xf, URZ ;  /* 0x0000000f07067890 */ /* 0x000fe4000fffe0ff */
[----:B------:R-:W-:Y:S01]  /*0160*/  LEA R2, R15, UR4, 0x6 ;  /* 0x000000040f027c11 */ /* 0x000fe2000f8e30ff */
[----:B------:R-:W-:Y:S01]  /*0170*/  UMOV UR4, URZ ;  /* 0x000000ff00047c82 */ /* 0x000fe20008000000 */
[C---:B------:R-:W-:Y:S01]  /*0180*/  LEA R16, R13.reuse, UR5, 0x2 ;  /* 0x000000050d107c11 */ /* 0x040fe2000f8e10ff */
[----:B-1----:R-:W-:Y:S01]  /*0190*/  IMAD R22, R0, R20, UR10 ;  /* 0x0000000a00167e24 */ /* 0x002fe2000f8e0214 */
[----:B------:R-:W-:Y:S01]  /*01a0*/  LEA R21, R13, R2, 0x2 ;  /* 0x000000020d157211 */ /* 0x000fe200078e10ff */
[----:B------:R-:W-:Y:S01]  /*01b0*/  IMAD R20, R3, R20, UR10 ;  /* 0x0000000a03147e24 */ /* 0x000fe2000f8e0214 */
[----:B------:R-:W-:Y:S01]  /*01c0*/  LEA R19, R15, R16, 0x6 ;  /* 0x000000100f137211 */ /* 0x000fe200078e30ff */
[----:B------:R-:W-:Y:S06]  /*01d0*/  BRA.U !UP0, `(.L_x_31) ;  /* 0x0000000508e87547 */ /* 0x000fec000b800000 */
[----:B------:R-:W0:Y:S01]  /*01e0*/  LDC.64 R24, c[0x0][0x388] ;  /* 0x0000e200ff187b82 */ /* 0x000e220000000a00 */
[----:B------:R-:W1:Y:S01]  /*01f0*/  LDCU UR11, c[0x0][0x398] ;  /* 0x00007300ff0b77ac */ /* 0x000e620008000800 */
[----:B------:R-:W-:Y:S01]  /*0200*/  IMAD R18, R20, UR7, R15 ;  /* 0x0000000714127c24 */ /* 0x000fe2000f8e020f */
[----:B------:R-:W-:Y:S01]  /*0210*/  MOV R14, R13 ;  /* 0x0000000d000e7202 */ /* 0x000fe20000000f00 */
[----:B------:R-:W-:Y:S01]  /*0220*/  IMAD R17, R22, UR7, R13 ;  /* 0x0000000716117c24 */ /* 0x000fe2000f8e020d */
[----:B------:R-:W-:Y:S01]  /*0230*/  USHF.R.U32.HI UR4, URZ, 0x4, UR6 ;  /* 0x00000004ff047899 */ /* 0x000fe20008011606 */
[----:B------:R-:W-:Y:S01]  /*0240*/  IMAD.MOV.U32 R23, RZ, RZ, RZ ;  /* 0x000000ffff177224 */ /* 0x000fe200078e00ff */
[----:B------:R-:W-:Y:S01]  /*0250*/  MOV R12, R15 ;  /* 0x0000000f000c7202 */ /* 0x000fe20000000f00 */
[----:B------:R-:W2:Y:S01]  /*0260*/  LDCU UR5, c[0x0][0x3a4] ;  /* 0x00007480ff0577ac */ /* 0x000ea20008000800 */
[----:B------:R-:W-:Y:S01]  /*0270*/  ULOP3.LUT UR4, UR4, 0x7fffffe, URZ, 0xc0, !UPT ;  /* 0x07fffffe04047892 */ /* 0x000fe2000f8ec0ff */
[----:B------:R-:W3:Y:S03]  /*0280*/  LDCU UR12, c[0x0][0x39c] ;  /* 0x00007380ff0c77ac */ /* 0x000ee60008000800 */
[----:B------:R-:W-:Y:S01]  /*0290*/  UIADD3 UR4, UPT, UPT, -UR4, URZ, URZ ;  /* 0x000000ff04047290 */ /* 0x000fe2000fffe1ff */
[----:B-1----:R-:W-:-:S13]  /*02a0*/  ISETP.GE.AND P1, PT, R0, UR11, PT ;  /* 0x0000000b00007c0c */ /* 0x002fda000bf26270 */
.L_x_32:
[----:B--2---:R-:W-:Y:S01]  /*02b0*/  UMOV UR7, UR5 ;  /* 0x0000000500077c82 */ /* 0x004fe20008000000 */
[----:B---3--:R-:W-:Y:S01]  /*02c0*/  ISETP.GE.AND P0, PT, R3, UR12, PT ;  /* 0x0000000c03007c0c */ /* 0x008fe2000bf06270 */
[----:B------:R-:W-:Y:S01]  /*02d0*/  HFMA2 R28, -RZ, RZ, 0, 0 ;  /* 0x00000000ff1c7431 */ /* 0x000fe200000001ff */
[----:B------:R-:W-:Y:S01]  /*02e0*/  ISETP.GE.OR P2, PT, R14, UR7, P1 ;  /* 0x000000070e007c0c */ /* 0x000fe20008f46670 */
[----:B------:R-:W-:Y:S01]  /*02f0*/  IMAD.MOV.U32 R6, RZ, RZ, RZ ;  /* 0x000000ffff067224 */ /* 0x000fe200078e00ff */
[----:B------:R-:W-:Y:S01]  /*0300*/  ISETP.GE.OR P3, PT, R12, UR7, P0 ;  /* 0x000000070c007c0c */ /* 0x000fe20008766670 */
[----:B0-----:R-:W-:-:S10]  /*0310*/  IMAD.WIDE R26, R18, 0x4, R24 ;  /* 0x00000004121a7825 */ /* 0x001fd400078e0218 */
[----:B------:R-:W0:Y:S02]  /*0320*/  @!P2 LDC.64 R4, c[0x0][0x380] ;  /* 0x0000e000ff04ab82 */ /* 0x000e240000000a00 */
[----:B------:R-:W2:Y:S01]  /*0330*/  @!P3 LDG.E R28, desc[UR8][R26.64] ;  /* 0x000000081a1cb981 */ /* 0x000ea2000c1e1900 */
[----:B0-----:R-:W-:-:S05]  /*0340*/  @!P2 IMAD.WIDE R4, R17, 0x4, R4 ;  /* 0x000000041104a825 */ /* 0x001fca00078e0204 */
[----:B------:R-:W3:Y:S04]  /*0350*/  @!P2 LDG.E R6, desc[UR8][R4.64] ;  /* 0x000000080406a981 */ /* 0x000ee8000c1e1900 */
[----:B---3--:R-:W-:Y:S04]  /*0360*/  STS [R21], R6 ;  /* 0x0000000615007388 */ /* 0x008fe80000000800 */
[----:B--2---:R-:W-:Y:S01]  /*0370*/  STS [R19], R28 ;  /* 0x0000001c13007388 */ /* 0x004fe20000000800 */
[----:B------:R-:W-:Y:S06]  /*0380*/  BAR.SYNC.DEFER_BLOCKING 0x0 ;  /* 0x0000000000007b1d */ /* 0x000fec0000010000 */
[----:B------:R-:W-:Y:S04]  /*0390*/  LDS R29, [R16] ;  /* 0x00000000101d7984 */ /* 0x000fe80000000800 */
[----:B------:R-:W0:Y:S04]  /*03a0*/  LDS.128 R8, [R2] ;  /* 0x0000000002087984 */ /* 0x000e280000000c00 */
[----:B------:R-:W1:Y:S04]  /*03b0*/  LDS R4, [R16+0x40] ;  /* 0x0000400010047984 */ /* 0x000e680000000800 */
[----:B------:R-:W2:Y:S04]  /*03c0*/  LDS R7, [R16+0x80] ;  /* 0x0000800010077984 */ /* 0x000ea80000000800 */
[----:B------:R-:W-:Y:S01]  /*03d0*/  LDS R28, [R16+0x3c0] ;  /* 0x0003c000101c7984 */ /* 0x000fe20000000800 */
[----:B0-----:R-:W-:-:S03]  /*03e0*/  FFMA R29, R8, R29, R23 ;  /* 0x0000001d081d7223 */ /* 0x001fc60000000017 */
[----:B------:R-:W0:Y:S01]  /*03f0*/  LDS R8, [R16+0xc0] ;  /* 0x0000c00010087984 */ /* 0x000e220000000800 */
[----:B-1----:R-:W-:-:S03]  /*0400*/  FFMA R4, R4, R9, R29 ;  /* 0x0000000904047223 */ /* 0x002fc6000000001d */
[----:B------:R-:W-:Y:S01]  /*0410*/  LDS R9, [R16+0x100] ;  /* 0x0001000010097984 */ /* 0x000fe20000000800 */
[----:B--2---:R-:W-:-:S03]  /*0420*/  FFMA R23, R7, R10, R4 ;  /* 0x0000000a07177223 */ /* 0x004fc60000000004 */
[----:B------:R-:W1:Y:S04]  /*0430*/  LDS.128 R4, [R2+0x10] ;  /* 0x0000100002047984 */ /* 0x000e680000000c00 */
[----:B------:R-:W2:Y:S01]  /*0440*/  LDS R29, [R16+0x140] ;  /* 0x00014000101d7984 */ /* 0x000ea20000000800 */
[----:B0-----:R-:W-:-:S03]  /*0450*/  FFMA R23, R8, R11, R23 ;  /* 0x0000000b08177223 */ /* 0x001fc60000000017 */
[----:B------:R-:W0:Y:S01]  /*0460*/  LDS R11, [R16+0x180] ;  /* 0x00018000100b7984 */ /* 0x000e220000000800 */
[----:B-1----:R-:W-:-:S03]  /*0470*/  FFMA R8, R4, R9, R23 ;  /* 0x0000000904087223 */ /* 0x002fc60000000017 */
[----:B------:R-:W1:Y:S01]  /*0480*/  LDS R4, [R16+0x1c0] ;  /* 0x0001c00010047984 */ /* 0x000e620000000800 */
[----:B--2---:R-:W-:-:S03]  /*0490*/  FFMA R8, R29, R5, R8 ;  /* 0x000000051d087223 */ /* 0x004fc60000000008 */
[----:B------:R-:W-:Y:S04]  /*04a0*/  LDS R5, [R16+0x200] ;  /* 0x0002000010057984 */ /* 0x000fe80000000800 */
[----:B------:R-:W-:Y:S01]  /*04b0*/  LDS R29, [R16+0x240] ;  /* 0x00024000101d7984 */ /* 0x000fe20000000800 */
[----:B0-----:R-:W-:-:S03]  /*04c0*/  FFMA R23, R11, R6, R8 ;  /* 0x000000060b177223 */ /* 0x001fc60000000008 */
[----:B------:R-:W0:Y:S01]  /*04d0*/  LDS.128 R8, [R2+0x20] ;  /* 0x0000200002087984 */ /* 0x000e220000000c00 */
[----:B-1----:R-:W-:-:S03]  /*04e0*/  FFMA R23, R4, R7, R23 ;  /* 0x0000000704177223 */ /* 0x002fc60000000017 */
[----:B------:R-:W1:Y:S01]  /*04f0*/  LDS R7, [R16+0x280] ;  /* 0x0002800010077984 */ /* 0x000e620000000800 */
[----:B0-----:R-:W-:-:S03]  /*0500*/  FFMA R4, R8, R5, R23 ;  /* 0x0000000508047223 */ /* 0x001fc60000000017 */
[----:B------:R-:W0:Y:S01]  /*0510*/  LDS R8, [R16+0x2c0] ;  /* 0x0002c00010087984 */ /* 0x000e220000000800 */
[----:B------:R-:W-:-:S03]  /*0520*/  FFMA R4, R29, R9, R4 ;  /* 0x000000091d047223 */ /* 0x000fc60000000004 */
[----:B------:R-:W-:Y:S01]  /*0530*/  LDS R9, [R16+0x300] ;  /* 0x0003000010097984 */ /* 0x000fe20000000800 */
[----:B-1----:R-:W-:-:S03]  /*0540*/  FFMA R23, R7, R10, R4 ;  /* 0x0000000a07177223 */ /* 0x002fc60000000004 */
[----:B------:R-:W1:Y:S01]  /*0550*/  LDS.128 R4, [R2+0x30] ;  /* 0x0000300002047984 */ /* 0x000e620000000c00 */
[----:B0-----:R-:W-:Y:S01]  /*0560*/  FFMA R11, R8, R11, R23 ;  /* 0x0000000b080b7223 */ /* 0x001fe20000000017 */
[----:B------:R-:W-:Y:S02]  /*0570*/  IADD3 R8, PT, PT, R14, 0x10, RZ ;  /* 0x000000100e087810 */ /* 0x000fe40007ffe0ff */
[----:B------:R-:W0:Y:S02]  /*0580*/  LDS R23, [R16+0x340] ;  /* 0x0003400010177984 */ /* 0x000e240000000800 */
[----:B------:R-:W-:Y:S01]  /*0590*/  ISETP.GE.OR P2, PT, R8, UR7, P1 ;  /* 0x0000000708007c0c */ /* 0x000fe20008f46670 */
[----:B-1----:R-:W-:-:S12]  /*05a0*/  FFMA R4, R4, R9, R11 ;  /* 0x0000000904047223 */ /* 0x002fd8000000000b */
[----:B------:R-:W1:Y:S01]  /*05b0*/  @!P2 LDC.64 R8, c[0x0][0x380] ;  /* 0x0000e000ff08ab82 */ /* 0x000e620000000a00 */
[----:B------:R-:W-:Y:S02]  /*05c0*/  HFMA2 R10, -RZ, RZ, 0, 0 ;  /* 0x00000000ff0a7431 */ /* 0x000fe400000001ff */
[----:B0-----:R-:W-:Y:S01]  /*05d0*/  FFMA R11, R23, R5, R4 ;  /* 0x00000005170b7223 */ /* 0x001fe20000000004 */
[----:B-1----:R-:W-:Y:S02]  /*05e0*/  @!P2 IMAD.WIDE R4, R17, 0x4, R8 ;  /* 0x000000041104a825 */ /* 0x002fe400078e0208 */
[----:B------:R-:W0:Y:S02]  /*05f0*/  LDS R8, [R16+0x380] ;  /* 0x0003800010087984 */ /* 0x000e240000000800 */
[----:B------:R-:W-:-:S05]  /*0600*/  VIADD R9, R12, 0x10 ;  /* 0x000000100c097836 */ /* 0x000fca0000000000 */
[----:B------:R-:W-:Y:S01]  /*0610*/  ISETP.GE.OR P0, PT, R9, UR7, P0 ;  /* 0x0000000709007c0c */ /* 0x000fe20008706670 */
[----:B------:R-:W-:Y:S01]  /*0620*/  BAR.SYNC.DEFER_BLOCKING 0x0 ;  /* 0x0000000000007b1d */ /* 0x000fe20000010000 */
[----:B------:R-:W-:-:S06]  /*0630*/  MOV R23, RZ ;  /* 0x000000ff00177202 */ /* 0x000fcc0000000f00 */
[----:B------:R-:W2:Y:S05]  /*0640*/  @!P2 LDG.E R23, desc[UR8][R4.64+0x40] ;  /* 0x000040080417a981 */ /* 0x000eaa000c1e1900 */
[----:B------:R-:W3:Y:S01]  /*0650*/  @!P0 LDG.E R10, desc[UR8][R26.64+0x40] ;  /* 0x000040081a0a8981 */ /* 0x000ee2000c1e1900 */
[----:B0-----:R-:W-:-:S04]  /*0660*/  FFMA R6, R8, R6, R11 ;  /* 0x0000000608067223 */ /* 0x001fc8000000000b */
[----:B------:R-:W-:Y:S01]  /*0670*/  FFMA R7, R28, R7, R6 ;  /* 0x000000071c077223 */ /* 0x000fe20000000006 */
[----:B------:R-:W-:-:S04]  /*0680*/  UIADD3 UR4, UPT, UPT, UR4, 0x2, URZ ;  /* 0x0000000204047890 */ /* 0x000fc8000fffe0ff */
[----:B------:R-:W-:Y:S01]  /*0690*/  UISETP.NE.AND UP0, UPT, UR4, URZ, UPT ;  /* 0x000000ff0400728c */ /* 0x000fe2000bf05270 */
[----:B------:R-:W-:Y:S01]  /*06a0*/  IADD3 R18, PT, PT, R18, 0x20, RZ ;  /* 0x0000002012127810 */ /* 0x000fe20007ffe0ff */
[----:B------:R-:W-:Y:S01]  /*06b0*/  VIADD R14, R14, 0x20 ;  /* 0x000000200e0e7836 */ /* 0x000fe20000000000 */
[----:B------:R-:W-:Y:S02]  /*06c0*/  IADD3 R12, PT, PT, R12, 0x20, RZ ;  /* 0x000000200c0c7810 */ /* 0x000fe40007ffe0ff */
[----:B------:R-:W-:Y:S01]  /*06d0*/  IADD3 R17, PT, PT, R17, 0x20, RZ ;  /* 0x0000002011117810 */ /* 0x000fe20007ffe0ff */
[----:B--2---:R-:W-:Y:S04]  /*06e0*/  STS [R21], R23 ;  /* 0x0000001715007388 */ /* 0x004fe80000000800 */
[----:B---3--:R-:W-:Y:S01]  /*06f0*/  STS [R19], R10 ;  /* 0x0000000a13007388 */ /* 0x008fe20000000800 */
[----:B------:R-:W-:Y:S06]  /*0700*/  BAR.SYNC.DEFER_BLOCKING 0x0 ;  /* 0x0000000000007b1d */ /* 0x000fec0000010000 */
[----:B------:R-:W-:Y:S04]  /*0710*/  LDS R29, [R16] ;  /* 0x00000000101d7984 */ /* 0x000fe80000000800 */
[----:B------:R-:W0:Y:S04]  /*0720*/  LDS.128 R8, [R2] ;  /* 0x0000000002087984 */ /* 0x000e280000000c00 */
[----:B------:R-:W1:Y:S04]  /*0730*/  LDS R4, [R16+0x40] ;  /* 0x0000400010047984 */ /* 0x000e680000000800 */
[----:B------:R-:W2:Y:S04]  /*0740*/  LDS R5, [R16+0x80] ;  /* 0x0000800010057984 */ /* 0x000ea80000000800 */
[----:B------:R-:W3:Y:S04]  /*0750*/  LDS R28, [R16+0xc0] ;  /* 0x0000c000101c7984 */ /* 0x000ee80000000800 */
[----:B------:R-:W-:Y:S04]  /*0760*/  LDS R23, [R16+0x180] ;  /* 0x0001800010177984 */ /* 0x000fe80000000800 */
[----:B------:R-:W-:Y:S01]  /*0770*/  LDS R26, [R16+0x1c0] ;  /* 0x0001c000101a7984 */ /* 0x000fe20000000800 */
[----:B0-----:R-:W-:-:S03]  /*0780*/  FFMA R8, R8, R29, R7 ;  /* 0x0000001d08087223 */ /* 0x001fc60000000007 */
[----:B------:R-:W-:Y:S01]  /*0790*/  LDS R29, [R16+0x140] ;  /* 0x00014000101d7984 */ /* 0x000fe20000000800 */
[----:B-1----:R-:W-:-:S03]  /*07a0*/  FFMA R4, R4, R9, R8 ;  /* 0x0000000904047223 */ /* 0x002fc60000000008 */
[----:B------:R-:W-:Y:S01]  /*07b0*/  LDS R9, [R16+0x100] ;  /* 0x0001000010097984 */ /* 0x000fe20000000800 */
[----:B--2---:R-:W-:-:S03]  /*07c0*/  FFMA R27, R5, R10, R4 ;  /* 0x0000000a051b7223 */ /* 0x004fc60000000004 */
[----:B------:R-:W0:Y:S01]  /*07d0*/  LDS.128 R4, [R2+0x10] ;  /* 0x0000100002047984 */ /* 0x000e220000000c00 */
[----:B---3--:R-:W-:-:S03]  /*07e0*/  FFMA R11, R28, R11, R27 ;  /* 0x0000000b1c0b7223 */ /* 0x008fc6000000001b */
[----:B------:R-:W-:Y:S01]  /*07f0*/  LDS R27, [R16+0x240] ;  /* 0x00024000101b7984 */ /* 0x000fe20000000800 */
[----:B0-----:R-:W-:-:S03]  /*0800*/  FFMA R4, R4, R9, R11 ;  /* 0x0000000904047223 */ /* 0x001fc6000000000b */
[----:B------:R-:W-:Y:S01]  /*0810*/  LDS.128 R8, [R2+0x20] ;  /* 0x0000200002087984 */ /* 0x000fe20000000c00 */
[----:B------:R-:W-:-:S03]  /*0820*/  FFMA R4, R29, R5, R4 ;  /* 0x000000051d047223 */ /* 0x000fc60000000004 */
[----:B------:R-:W0:Y:S01]  /*0830*/  LDS R5, [R16+0x200] ;  /* 0x0002000010057984 */ /* 0x000e220000000800 */
[----:B------:R-:W-:-:S04]  /*0840*/  FFMA R23, R23, R6, R4 ;  /* 0x0000000617177223 */ /* 0x000fc80000000004 */
[----:B------:R-:W-:Y:S02]  /*0850*/  FFMA R7, R26, R7, R23 ;  /* 0x000000071a077223 */ /* 0x000fe40000000017 */
[----:B------:R-:W1:Y:S04]  /*0860*/  LDS R23, [R16+0x280] ;  /* 0x0002800010177984 */ /* 0x000e680000000800 */
[----:B------:R-:W2:Y:S01]  /*0870*/  LDS R26, [R16+0x2c0] ;  /* 0x0002c000101a7984 */ /* 0x000ea20000000800 */
[----:B0-----:R-:W-:-:S03]  /*0880*/  FFMA R8, R8, R5, R7 ;  /* 0x0000000508087223 */ /* 0x001fc60000000007 */
[----:B------:R-:W-:Y:S01]  /*0890*/  LDS.128 R4, [R2+0x30] ;  /* 0x0000300002047984 */ /* 0x000fe20000000c00 */
[----:B------:R-:W-:-:S03]  /*08a0*/  FFMA R8, R27, R9, R8 ;  /* 0x000000091b087223 */ /* 0x000fc60000000008 */
[----:B------:R-:W0:Y:S01]  /*08b0*/  LDS R9, [R16+0x300] ;  /* 0x0003000010097984 */ /* 0x000e220000000800 */
[----:B-1----:R-:W-:-:S03]  /*08c0*/  FFMA R23, R23, R10, R8 ;  /* 0x0000000a17177223 */ /* 0x002fc60000000008 */
[----:B------:R-:W1:Y:S04]  /*08d0*/  LDS R27, [R16+0x340] ;  /* 0x00034000101b7984 */ /* 0x000e680000000800 */
[----:B------:R-:W3:Y:S01]  /*08e0*/  LDS R8, [R16+0x380] ;  /* 0x0003800010087984 */ /* 0x000ee20000000800 */
[----:B--2---:R-:W-:-:S03]  /*08f0*/  FFMA R11, R26, R11, R23 ;  /* 0x0000000b1a0b7223 */ /* 0x004fc60000000017 */
[----:B------:R-:W2:Y:S01]  /*0900*/  LDS R23, [R16+0x3c0] ;  /* 0x0003c00010177984 */ /* 0x000ea20000000800 */
[----:B0-----:R-:W-:-:S04]  /*0910*/  FFMA R4, R4, R9, R11 ;  /* 0x0000000904047223 */ /* 0x001fc8000000000b */
[----:B-1----:R-:W-:-:S04]  /*0920*/  FFMA R5, R27, R5, R4 ;  /* 0x000000051b057223 */ /* 0x002fc80000000004 */
[----:B---3--:R-:W-:-:S04]  /*0930*/  FFMA R6, R8, R6, R5 ;  /* 0x0000000608067223 */ /* 0x008fc80000000005 */
[----:B--2---:R-:W-:Y:S01]  /*0940*/  FFMA R23, R23, R7, R6 ;  /* 0x0000000717177223 */ /* 0x004fe20000000006 */
[----:B------:R-:W-:Y:S06]  /*0950*/  BAR.SYNC.DEFER_BLOCKING 0x0 ;  /* 0x0000000000007b1d */ /* 0x000fec0000010000 */
[----:B------:R-:W-:Y:S05]  /*0960*/  BRA.U UP0, `(.L_x_32) ;  /* 0xfffffff900507547 */ /* 0x000fea000b83ffff */
[----:B------:R-:W-:-:S12]  /*0970*/  ULOP3.LUT UR4, UR6, 0x7fffffe0, URZ, 0xc0, !UPT ;  /* 0x7fffffe006047892 */ /* 0x000fd8000f8ec0ff */
.L_x_31:
[----:B------:R-:W-:-:S09]  /*0980*/  ULOP3.LUT UP0, URZ, UR6, 0x10, URZ, 0xc0, !UPT ;  /* 0x0000001006ff7892 */ /* 0x000fd2000f80c0ff */
[----:B------:R-:W-:Y:S05]  /*0990*/  BRA.U !UP0, `(.L_x_30) ;  /* 0x0000000108e87547 */ /* 0x000fea000b800000 */
[----:B------:R-:W0:Y:S01]  /*09a0*/  LDCU UR5, c[0x0][0x398] ;  /* 0x00007300ff0577ac */ /* 0x000e220008000800 */
[----:B------:R-:W-:Y:S01]  /*09b0*/  IADD3 R9, PT, PT, R13, UR4, RZ ;  /* 0x000000040d097c10 */ /* 0x000fe2000fffe0ff */
[----:B------:R-:W-:Y:S01]  /*09c0*/  IMAD.MOV.U32 R14, RZ, RZ, RZ ;  /* 0x000000ffff0e7224 */ /* 0x000fe200078e00ff */
[----:B------:R-:W-:Y:S01]  /*09d0*/  IADD3 R13, PT, PT, R15, UR4, RZ ;  /* 0x000000040f0d7c10 */ /* 0x000fe2000fffe0ff */
[----:B------:R-:W1:Y:S01]  /*09e0*/  LDCU UR6, c[0x0][0x39c] ;  /* 0x00007380ff0677ac */ /* 0x000e620008000800 */
[----:B------:R-:W-:Y:S02]  /*09f0*/  ISETP.GE.AND P0, PT, R9, UR7, PT ;  /* 0x0000000709007c0c */ /* 0x000fe4000bf06270 */
[----:B------:R-:W-:Y:S02]  /*0a00*/  ISETP.GE.AND P1, PT, R13, UR7, PT ;  /* 0x000000070d007c0c */ /* 0x000fe4000bf26270 */
[----:B0-----:R-:W-:Y:S02]  /*0a10*/  ISETP.GE.OR P0, PT, R0, UR5, P0 ;  /* 0x0000000500007c0c */ /* 0x001fe40008706670 */
[----:B-1----:R-:W-:-:S11]  /*0a20*/  ISETP.GE.OR P1, PT, R3, UR6, P1 ;  /* 0x0000000603007c0c */ /* 0x002fd60008f26670 */
[----:B------:R-:W0:Y:S01]  /*0a30*/  @!P0 LDC.64 R6, c[0x0][0x380] ;  /* 0x0000e000ff068b82 */ /* 0x000e220000000a00 */
[----:B------:R-:W-:Y:S01]  /*0a40*/  @!P0 IMAD R9, R22, UR7, R9 ;  /* 0x0000000716098c24 */ /* 0x000fe2000f8e0209 */
[----:B------:R-:W-:Y:S01]  /*0a50*/  MOV R22, RZ ;  /* 0x000000ff00167202 */ /* 0x000fe20000000f00 */
[----:B------:R-:W-:-:S05]  /*0a60*/  @!P1 IMAD R13, R20, UR7, R13 ;  /* 0x00000007140d9c24 */ /* 0x000fca000f8e020d */
[----:B------:R-:W1:Y:S01]  /*0a70*/  @!P1 LDC.64 R4, c[0x0][0x388] ;  /* 0x0000e200ff049b82 */ /* 0x000e620000000a00 */
[----:B0-----:R-:W-:-:S05]  /*0a80*/  @!P0 IMAD.WIDE R8, R9, 0x4, R6 ;  /* 0x0000000409088825 */ /* 0x001fca00078e0206 */
[----:B------:R-:W2:Y:S01]  /*0a90*/  @!P0 LDG.E R14, desc[UR8][R8.64] ;  /* 0x00000008080e8981 */ /* 0x000ea2000c1e1900 */
[----:B-1----:R-:W-:-:S05]  /*0aa0*/  @!P1 IMAD.WIDE R12, R13, 0x4, R4 ;  /* 0x000000040d0c9825 */ /* 0x002fca00078e0204 */
[----:B------:R-:W3:Y:S04]  /*0ab0*/  @!P1 LDG.E R22, desc[UR8][R12.64] ;  /* 0x000000080c169981 */ /* 0x000ee8000c1e1900 */
        /* <DEDUP_REMOVED lines=9> */
[----:B------:R-:W4:Y:S04]  /*0b50*/  LDS.128 R8, [R2+0x10] ;  /* 0x0000100002087984 */ /* 0x000f280000000c00 */
[----:B------:R-:W5:Y:S04]  /*0b60*/  LDS R18, [R16+0x140] ;  /* 0x0001400010127984 */ /* 0x000f680000000800 */
[----:B------:R-:W5:Y:S04]  /*0b70*/  LDS R25, [R16+0x180] ;  /* 0x0001800010197984 */ /* 0x000f680000000800 */
[----:B------:R-:W5:Y:S04]  /*0b80*/  LDS R24, [R16+0x1c0] ;  /* 0x0001c00010187984 */ /* 0x000f680000000800 */
[----:B------:R-:W-:Y:S01]  /*0b90*/  LDS R19, [R16+0x200] ;  /* 0x0002000010137984 */ /* 0x000fe20000000800 */
[----:B0-----:R-:W-:-:S03]  /*0ba0*/  FFMA R22, R4, R15, R23 ;  /* 0x0000000f04167223 */ /* 0x001fc60000000017 */
[----:B------:R-:W-:Y:S04]  /*0bb0*/  LDS R26, [R16+0x340] ;  /* 0x00034000101a7984 */ /* 0x000fe80000000800 */
[----:B------:R-:W0:Y:S01]  /*0bc0*/  LDS.128 R12, [R2+0x20] ;  /* 0x00002000020c7984 */ /* 0x000e220000000c00 */
[----:B-1----:R-:W-:-:S03]  /*0bd0*/  FFMA R22, R29, R5, R22 ;  /* 0x000000051d167223 */ /* 0x002fc60000000016 */
[----:B------:R-:W1:Y:S01]  /*0be0*/  LDS R4, [R16+0x240] ;  /* 0x0002400010047984 */ /* 0x000e620000000800 */
[----:B--2---:R-:W-:-:S03]  /*0bf0*/  FFMA R27, R27, R6, R22 ;  /* 0x000000061b1b7223 */ /* 0x004fc60000000016 */
[----:B------:R-:W2:Y:S01]  /*0c00*/  LDS R5, [R16+0x280] ;  /* 0x0002800010057984 */ /* 0x000ea20000000800 */
[----:B---3--:R-:W-:-:S03]  /*0c10*/  FFMA R27, R20, R7, R27 ;  /* 0x00000007141b7223 */ /* 0x008fc6000000001b */
[----:B------:R-:W3:Y:S04]  /*0c20*/  LDS R6, [R16+0x2c0] ;  /* 0x0002c00010067984 */ /* 0x000ee80000000800 */
[----:B------:R-:W-:Y:S04]  /*0c30*/  LDS R7, [R16+0x300] ;  /* 0x0003000010077984 */ /* 0x000fe80000000800 */
[----:B------:R-:W3:Y:S01]  /*0c40*/  LDS.128 R20, [R2+0x30] ;  /* 0x0000300002147984 */ /* 0x000ee20000000c00 */
[----:B----4-:R-:W-:-:S03]  /*0c50*/  FFMA R27, R8, R17, R27 ;  /* 0x00000011081b7223 */ /* 0x010fc6000000001b */
[----:B------:R-:W4:Y:S01]  /*0c60*/  LDS R17, [R16+0x380] ;  /* 0x0003800010117984 */ /* 0x000f220000000800 */
[----:B-----5:R-:W-:-:S03]  /*0c70*/  FFMA R18, R18, R9, R27 ;  /* 0x0000000912127223 */ /* 0x020fc6000000001b */
[----:B------:R-:W5:Y:S01]  /*0c80*/  LDS R8, [R16+0x3c0] ;  /* 0x0003c00010087984 */ /* 0x000f620000000800 */
[----:B------:R-:W-:-:S04]  /*0c90*/  FFMA R25, R25, R10, R18 ;  /* 0x0000000a19197223 */ /* 0x000fc80000000012 */
[----:B------:R-:W-:-:S04]  /*0ca0*/  FFMA R11, R24, R11, R25 ;  /* 0x0000000b180b7223 */ /* 0x000fc80000000019 */
[----:B0-----:R-:W-:-:S04]  /*0cb0*/  FFMA R11, R12, R19, R11 ;  /* 0x000000130c0b7223 */ /* 0x001fc8000000000b */
[----:B-1----:R-:W-:-:S04]  /*0cc0*/  FFMA R4, R4, R13, R11 ;  /* 0x0000000d04047223 */ /* 0x002fc8000000000b */
[----:B--2---:R-:W-:-:S04]  /*0cd0*/  FFMA R5, R5, R14, R4 ;  /* 0x0000000e05057223 */ /* 0x004fc80000000004 */
[----:B---3--:R-:W-:-:S04]  /*0ce0*/  FFMA R5, R6, R15, R5 ;  /* 0x0000000f06057223 */ /* 0x008fc80000000005 */
[----:B------:R-:W-:-:S04]  /*0cf0*/  FFMA R5, R20, R7, R5 ;  /* 0x0000000714057223 */ /* 0x000fc80000000005 */
[----:B------:R-:W-:-:S04]  /*0d00*/  FFMA R26, R26, R21, R5 ;  /* 0x000000151a1a7223 */ /* 0x000fc80000000005 */
[----:B----4-:R-:W-:-:S04]  /*0d10*/  FFMA R17, R17, R22, R26 ;  /* 0x0000001611117223 */ /* 0x010fc8000000001a */
[----:B-----5:R-:W-:Y:S01]  /*0d20*/  FFMA R23, R8, R23, R17 ;  /* 0x0000001708177223 */ /* 0x020fe20000000011 */
[----:B------:R-:W-:Y:S06]  /*0d30*/  BAR.SYNC.DEFER_BLOCKING 0x0 ;  /* 0x0000000000007b1d */ /* 0x000fec0000010000 */
.L_x_30:
[----:B------:R-:W-:-:S04]  /*0d40*/  I2FP.F32.S32 R2, UR7 ;  /* 0x0000000700027c45 */ /* 0x000fc80008201400 */
[----:B------:R-:W-:Y:S01]  /*0d50*/  IADD3 R4, PT, PT, R2, -0xd000000, RZ ;  /* 0xf300000002047810 */ /* 0x000fe20007ffe0ff */
[----:B------:R0:W1:Y:S03]  /*0d60*/  MUFU.RSQ R5, R2 ;  /* 0x0000000200057308 */ /* 0x0000660000001400 */
[----:B------:R-:W-:-:S13]  /*0d70*/  ISETP.GT.U32.AND P0, PT, R4, 0x727fffff, PT ;  /* 0x727fffff0400780c */ /* 0x000fda0003f04070 */
[----:B0-----:R-:W-:Y:S05]  /*0d80*/  @!P0 BRA `(.L_x_33) ;  /* 0x0000000000108947 */ /* 0x001fea0003800000 */
[----:B------:R-:W-:-:S07]  /*0d90*/  MOV R6, 0xdb0 ;  /* 0x00000db000067802 */ /* 0x000fce0000000f00 */
[----:B-1----:R-:W-:Y:S05]  /*0da0*/  CALL.REL.NOINC `($__internal_1_$__cuda_sm20_sqrt_rn_f32_slowpath) ;  /* 0x00000000007c7944 */ /* 0x002fea0003c00000 */
[----:B------:R-:W-:Y:S01]  /*0db0*/  MOV R4, R2 ;  /* 0x0000000200047202 */ /* 0x000fe20000000f00 */
[----:B------:R-:W-:Y:S06]  /*0dc0*/  BRA `(.L_x_34) ;  /* 0x0000000000107947 */ /* 0x000fec0003800000 */
.L_x_33:
[----:B-1----:R-:W-:Y:S01]  /*0dd0*/  FMUL.FTZ R7, R2, R5 ;  /* 0x0000000502077220 */ /* 0x002fe20000410000 */
[----:B------:R-:W-:-:S03]  /*0de0*/  FMUL.FTZ R4, R5, 0.5 ;  /* 0x3f00000005047820 */ /* 0x000fc60000410000 */
[----:B------:R-:W-:-:S04]  /*0df0*/  FFMA R2, -R7, R7, R2 ;  /* 0x0000000707027223 */ /* 0x000fc80000000102 */
[----:B------:R-:W-:-:S07]  /*0e00*/  FFMA R4, R2, R4, R7 ;  /* 0x0000000402047223 */ /* 0x000fce0000000007 */
.L_x_34:
[----:B------:R-:W0:Y:S01]  /*0e10*/  MUFU.RCP R5, R4 ;  /* 0x0000000400057308 */ /* 0x000e220000001000 */
[----:B------:R-:W-:Y:S07]  /*0e20*/  BSSY.RECONVERGENT B0, `(.L_x_35) ;  /* 0x000000c000007945 */ /* 0x000fee0003800200 */
[----:B------:R-:W1:Y:S01]  /*0e30*/  FCHK P0, R23, R4 ;  /* 0x0000000417007302 */ /* 0x000e620000000000 */
[----:B0-----:R-:W-:-:S04]  /*0e40*/  FFMA R2, R5, -R4, 1 ;  /* 0x3f80000005027423 */ /* 0x001fc80000000804 */
[----:B------:R-:W-:-:S04]  /*0e50*/  FFMA R2, R5, R2, R5 ;  /* 0x0000000205027223 */ /* 0x000fc80000000005 */
[----:B------:R-:W-:-:S04]  /*0e60*/  FFMA R6, R2, R23, RZ ;  /* 0x0000001702067223 */ /* 0x000fc800000000ff */
[----:B------:R-:W-:-:S04]  /*0e70*/  FFMA R5, R6, -R4, R23 ;  /* 0x8000000406057223 */ /* 0x000fc80000000017 */
[----:B------:R-:W-:Y:S01]  /*0e80*/  FFMA R7, R2, R5, R6 ;  /* 0x0000000502077223 */ /* 0x000fe20000000006 */
[----:B-1----:R-:W-:Y:S06]  /*0e90*/  @!P0 BRA `(.L_x_36) ;  /* 0x0000000000108947 */ /* 0x002fec0003800000 */
[----:B------:R-:W-:Y:S01]  /*0ea0*/  IMAD.MOV.U32 R2, RZ, RZ, R4 ;  /* 0x000000ffff027224 */ /* 0x000fe200078e0004 */
[----:B------:R-:W-:-:S07]  /*0eb0*/  MOV R4, 0xed0 ;  /* 0x00000ed000047802 */ /* 0x000fce0000000f00 */
[----:B------:R-:W-:Y:S05]  /*0ec0*/  CALL.REL.NOINC `($__internal_2_$__cuda_sm3x_div_rn_noftz_f32_slowpath) ;  /* 0x0000000000947944 */ /* 0x000fea0003c00000 */
[----:B------:R-:W-:-:S07]  /*0ed0*/  MOV R7, R2 ;  /* 0x0000000200077202 */ /* 0x000fce0000000f00 */
.L_x_36:
[----:B------:R-:W-:Y:S05]  /*0ee0*/  BSYNC.RECONVERGENT B0 ;  /* 0x0000000000007941 */ /* 0x000fea0003800200 */
.L_x_35:
[----:B------:R-:W0:Y:S02]  /*0ef0*/  LDCU.64 UR4, c[0x0][0x398] ;  /* 0x00007300ff0477ac */ /* 0x000e240008000a00 */
[----:B0-----:R-:W-:-:S04]  /*0f00*/  ISETP.GE.AND P0, PT, R3, UR5, PT ;  /* 0x0000000503007c0c */ /* 0x001fc8000bf06270 */
[----:B------:R-:W-:-:S13]  /*0f10*/  ISETP.GE.OR P0, PT, R0, UR4, P0 ;  /* 0x0000000400007c0c */ /* 0x000fda0008706670 */
[----:B------:R-:W-:Y:S05]  /*0f20*/  @P0 EXIT ;  /* 0x000000000000094d */ /* 0x000fea0003800000 */
[----:B------:R-:W0:Y:S01]  /*0f30*/  LDC R9, c[0x0][0x3a0] ;  /* 0x0000e800ff097b82 */ /* 0x000e220000000800 */
[----:B------:R-:W-:-:S07]  /*0f40*/  IMAD R0, R0, UR5, R3 ;  /* 0x0000000500007c24 */ /* 0x000fce000f8e0203 */
[----:B------:R-:W1:Y:S01]  /*0f50*/  LDC.64 R4, c[0x0][0x390] ;  /* 0x0000e400ff047b82 */ /* 0x000e620000000a00 */
[----:B0-----:R-:W-:-:S04]  /*0f60*/  IMAD R3, R0, R9, UR10 ;  /* 0x0000000a00037e24 */ /* 0x001fc8000f8e0209 */
[----:B-1----:R-:W-:-:S05]  /*0f70*/  IMAD.WIDE R2, R3, 0x4, R4 ;  /* 0x0000000403027825 */ /* 0x002fca00078e0204 */
[----:B------:R-:W-:Y:S01]  /*0f80*/  STG.E desc[UR8][R2.64], R7 ;  /* 0x0000000702007986 */ /* 0x000fe2000c101908 */
[----:B------:R-:W-:Y:S05]  /*0f90*/  EXIT ;  /* 0x000000000000794d */ /* 0x000fea0003800000 */
        .weak           $__internal_1_$__cuda_sm20_sqrt_rn_f32_slowpath
        .type           $__internal_1_$__cuda_sm20_sqrt_rn_f32_slowpath,@function
        .size           $__internal_1_$__cuda_sm20_sqrt_rn_f32_slowpath,($__internal_2_$__cuda_sm3x_div_rn_noftz_f32_slowpath - $__internal_1_$__cuda_sm20_sqrt_rn_f32_slowpath)
$__internal_1_$__cuda_sm20_sqrt_rn_f32_slowpath:
[----:B------:R-:W-:-:S13]  /*0fa0*/  LOP3.LUT P0, RZ, R2, 0x7fffffff, RZ, 0xc0, !PT ;  /* 0x7fffffff02ff7812 */ /* 0x000fda000780c0ff */
[----:B------:R-:W-:Y:S01]  /*0fb0*/  @!P0 MOV R4, R2 ;  /* 0x0000000200048202 */ /* 0x000fe20000000f00 */
[----:B------:R-:W-:Y:S06]  /*0fc0*/  @!P0 BRA `(.L_x_37) ;  /* 0x0000000000448947 */ /* 0x000fec0003800000 */
[----:B------:R-:W-:-:S13]  /*0fd0*/  FSETP.GEU.FTZ.AND P0, PT, R2, RZ, PT ;  /* 0x000000ff0200720b */ /* 0x000fda0003f1e000 */
[----:B------:R-:W-:Y:S01]  /*0fe0*/  @!P0 MOV R4, 0x7fffffff ;  /* 0x7fffffff00048802 */ /* 0x000fe20000000f00 */
[----:B------:R-:W-:Y:S06]  /*0ff0*/  @!P0 BRA `(.L_x_37) ;  /* 0x0000000000388947 */ /* 0x000fec0003800000 */
[----:B------:R-:W-:-:S13]  /*1000*/  FSETP.GTU.FTZ.AND P0, PT, |R2|, +INF , PT ;  /* 0x7f8000000200780b */ /* 0x000fda0003f1c200 */
[----:B------:R-:W-:Y:S01]  /*1010*/  @P0 FADD.FTZ R4, R2, 1 ;  /* 0x3f80000002040421 */ /* 0x000fe20000010000 */
[----:B------:R-:W-:Y:S06]  /*1020*/  @P0 BRA `(.L_x_37) ;  /* 0x00000000002c0947 */ /* 0x000fec0003800000 */
[----:B------:R-:W-:-:S13]  /*1030*/  FSETP.NEU.FTZ.AND P0, PT, |R2|, +INF , PT ;  /* 0x7f8000000200780b */ /* 0x000fda0003f1d200 */
[----:B------:R-:W-:Y:S01]  /*1040*/  @!P0 IMAD.MOV.U32 R4, RZ, RZ, R2 ;  /* 0x000000ffff048224 */ /* 0x000fe200078e0002 */
[----:B------:R-:W-:Y:S06]  /*1050*/  @!P0 BRA `(.L_x_37) ;  /* 0x0000000000208947 */ /* 0x000fec0003800000 */
[----:B------:R-:W-:-:S04]  /*1060*/  FFMA R2, R2, 1.84467440737095516160e+19, RZ ;  /* 0x5f80000002027823 */ /* 0x000fc800000000ff */
[----:B------:R-:W0:Y:S02]  /*1070*/  MUFU.RSQ R5, R2 ;  /* 0x0000000200057308 */ /* 0x000e240000001400 */
[----:B0-----:R-:W-:Y:S01]  /*1080*/  FMUL.FTZ R7, R2, R5 ;  /* 0x0000000502077220 */ /* 0x001fe20000410000 */
[----:B------:R-:W-:-:S03]  /*1090*/  FMUL.FTZ R5, R5, 0.5 ;  /* 0x3f00000005057820 */ /* 0x000fc60000410000 */
[----:B------:R-:W-:-:S04]  /*10a0*/  FADD.FTZ R4, -R7, -RZ ;  /* 0x800000ff07047221 */ /* 0x000fc80000010100 */
[----:B------:R-:W-:-:S04]  /*10b0*/  FFMA R4, R7, R4, R2 ;  /* 0x0000000407047223 */ /* 0x000fc80000000002 */
[----:B------:R-:W-:-:S04]  /*10c0*/  FFMA R4, R4, R5, R7 ;  /* 0x0000000504047223 */ /* 0x000fc80000000007 */
[----:B------:R-:W-:-:S07]  /*10d0*/  FMUL.FTZ R4, R4, 2.3283064365386962891e-10 ;  /* 0x2f80000004047820 */ /* 0x000fce0000410000 */
.L_x_37:
[----:B------:R-:W-:Y:S01]  /*10e0*/  HFMA2 R5, -RZ, RZ, 0, 0 ;  /* 0x00000000ff057431 */ /* 0x000fe200000001ff */
[----:B------:R-:W-:Y:S02]  /*10f0*/  MOV R2, R4 ;  /* 0x0000000400027202 */ /* 0x000fe40000000f00 */
[----:B------:R-:W-:-:S04]  /*1100*/  MOV R4, R6 ;  /* 0x0000000600047202 */ /* 0x000fc80000000f00 */
[----:B------:R-:W-:Y:S05]  /*1110*/  RET.REL.NODEC R4 `(_Z21compute_scores_kernelPKfS0_Pfiiii) ;  /* 0xffffffec04b87950 */ /* 0x000fea0003c3ffff */
        .weak           $__internal_2_$__cuda_sm3x_div_rn_noftz_f32_slowpath
        .type           $__internal_2_$__cuda_sm3x_div_rn_noftz_f32_slowpath,@function
        .size           $__internal_2_$__cuda_sm3x_div_rn_noftz_f32_slowpath,(.L_x_55 - $__internal_2_$__cuda_sm3x_div_rn_noftz_f32_slowpath)
$__internal_2_$__cuda_sm3x_div_rn_noftz_f32_slowpath:
[----:B------:R-:W-:Y:S01]  /*1120*/  SHF.R.U32.HI R6, RZ, 0x17, R2 ;  /* 0x00000017ff067819 */ /* 0x000fe20000011602 */
[----:B------:R-:W-:Y:S01]  /*1130*/  BSSY.RECONVERGENT B1, `(.L_x_38) ;  /* 0x0000062000017945 */ /* 0x000fe20003800200 */
[----:B------:R-:W-:Y:S02]  /*1140*/  SHF.R.U32.HI R5, RZ, 0x17, R23 ;  /* 0x00000017ff057819 */ /* 0x000fe40000011617 */
[----:B------:R-:W-:Y:S02]  /*1150*/  LOP3.LUT R13, R6, 0xff, RZ, 0xc0, !PT ;  /* 0x000000ff060d7812 */ /* 0x000fe400078ec0ff */
        /* <DEDUP_REMOVED lines=25> */
[----:B------:R-:W-:Y:S01]  /*12f0*/  @P0 MOV R5, RZ ;  /* 0x000000ff00050202 */ /* 0x000fe20000000f00 */
[----:B------:R-:W-:Y:S02]  /*1300*/  @!P0 IMAD.MOV.U32 R5, RZ, RZ, -0x40 ;  /* 0xffffffc0ff058424 */ /* 0x000fe400078e00ff */
[----:B------:R-:W-:Y:S01]  /*1310*/  @!P0 FFMA R23, R23, 1.84467440737095516160e+19, RZ ;  /* 0x5f80000017178823 */ /* 0x000fe200000000ff */
[----:B------:R-:W-:Y:S02]  /*1320*/  @!P1 FFMA R2, R2, 1.84467440737095516160e+19, RZ ;  /* 0x5f80000002029823 */ /* 0x000fe400000000ff */
[----:B------:R-:W-:-:S07]  /*1330*/  @!P1 IADD3 R5, PT, PT, R5, 0x40, RZ ;  /* 0x0000004005059810 */ /* 0x000fce0007ffe0ff */
.L_x_39:
[----:B------:R-:W-:Y:S01]  /*1340*/  LEA R7, R13, 0xc0800000, 0x17 ;  /* 0xc08000000d077811 */ /* 0x000fe200078eb8ff */
[----:B------:R-:W-:Y:S01]  /*1350*/  BSSY.RECONVERGENT B2, `(.L_x_44) ;  /* 0x0000036000027945 */ /* 0x000fe20003800200 */
[----:B------:R-:W-:Y:S02]  /*1360*/  IADD3 R6, PT, PT, R6, -0x7f, RZ ;  /* 0xffffff8106067810 */ /* 0x000fe40007ffe0ff */
[----:B------:R-:W-:-:S03]  /*1370*/  IADD3 R7, PT, PT, -R7, R2, RZ ;  /* 0x0000000207077210 */ /* 0x000fc60007ffe1ff */
[----:B------:R-:W-:Y:S01]  /*1380*/  IMAD R2, R6, -0x800000, R23 ;  /* 0xff80000006027824 */ /* 0x000fe200078e0217 */
[----:B------:R-:W0:Y:S01]  /*1390*/  MUFU.RCP R8, R7 ;  /* 0x0000000700087308 */ /* 0x000e220000001000 */
[----:B------:R-:W-:-:S04]  /*13a0*/  FADD.FTZ R9, -R7, -RZ ;  /* 0x800000ff07097221 */ /* 0x000fc80000010100 */
[----:B0-----:R-:W-:-:S04]  /*13b0*/  FFMA R11, R8, R9, 1 ;  /* 0x3f800000080b7423 */ /* 0x001fc80000000009 */
[----:B------:R-:W-:-:S04]  /*13c0*/  FFMA R15, R8, R11, R8 ;  /* 0x0000000b080f7223 */ /* 0x000fc80000000008 */
[----:B------:R-:W-:-:S04]  /*13d0*/  FFMA R8, R2, R15, RZ ;  /* 0x0000000f02087223 */ /* 0x000fc800000000ff */
[----:B------:R-:W-:-:S04]  /*13e0*/  FFMA R11, R9, R8, R2 ;  /* 0x00000008090b7223 */ /* 0x000fc80000000002 */
[----:B------:R-:W-:Y:S01]  /*13f0*/  FFMA R10, R15, R11, R8 ;  /* 0x0000000b0f0a7223 */ /* 0x000fe20000000008 */
[----:B------:R-:W-:-:S03]  /*1400*/  IADD3 R8, PT, PT, R6, 0x7f, -R13 ;  /* 0x0000007f06087810 */ /* 0x000fc60007ffe80d */
[----:B------:R-:W-:Y:S02]  /*1410*/  FFMA R9, R9, R10, R2 ;  /* 0x0000000a09097223 */ /* 0x000fe40000000002 */
[----:B------:R-:W-:Y:S02]  /*1420*/  IMAD.IADD R5, R8, 0x1, R5 ;  /* 0x0000000108057824 */ /* 0x000fe400078e0205 */
[----:B------:R-:W-:-:S05]  /*1430*/  FFMA R2, R15, R9, R10 ;  /* 0x000000090f027223 */ /* 0x000fca000000000a */
[----:B------:R-:W-:-:S04]  /*1440*/  SHF.R.U32.HI R6, RZ, 0x17, R2 ;  /* 0x00000017ff067819 */ /* 0x000fc80000011602 */
[----:B------:R-:W-:-:S04]  /*1450*/  LOP3.LUT R6, R6, 0xff, RZ, 0xc0, !PT ;  /* 0x000000ff06067812 */ /* 0x000fc800078ec0ff */
[----:B------:R-:W-:-:S04]  /*1460*/  IADD3 R11, PT, PT, R6, R5, RZ ;  /* 0x00000005060b7210 */ /* 0x000fc80007ffe0ff */
[----:B------:R-:W-:-:S04]  /*1470*/  IADD3 R6, PT, PT, R11, -0x1, RZ ;  /* 0xffffffff0b067810 */ /* 0x000fc80007ffe0ff */
        /* <DEDUP_REMOVED lines=10> */
[----:B------:R-:W-:Y:S01]  /*1520*/  IADD3 R8, PT, PT, R11, 0x20, RZ ;  /* 0x000000200b087810 */ /* 0x000fe20007ffe0ff */
[-CC-:B------:R-:W-:Y:S01]  /*1530*/  FFMA.RM R6, R15, R9.reuse, R10.reuse ;  /* 0x000000090f067223 */ /* 0x180fe2000000400a */
[----:B------:R-:W-:Y:S02]  /*1540*/  ISETP.NE.AND P2, PT, R11, RZ, PT ;  /* 0x000000ff0b00720c */ /* 0x000fe40003f45270 */
[----:B------:R-:W-:Y:S01]  /*1550*/  LOP3.LUT R7, R5, 0x7fffff, RZ, 0xc0, !PT ;  /* 0x007fffff05077812 */ /* 0x000fe200078ec0ff */
[----:B------:R-:W-:Y:S01]  /*1560*/  FFMA.RP R5, R15, R9, R10 ;  /* 0x000000090f057223 */ /* 0x000fe2000000800a */
[----:B------:R-:W-:Y:S01]  /*1570*/  IMAD.MOV R9, RZ, RZ, -R11 ;  /* 0x000000ffff097224 */ /* 0x000fe200078e0a0b */
[----:B------:R-:W-:Y:S02]  /*1580*/  ISETP.NE.AND P1, PT, R11, RZ, PT ;  /* 0x000000ff0b00720c */ /* 0x000fe40003f25270 */
[----:B------:R-:W-:-:S02]  /*1590*/  LOP3.LUT R7, R7, 0x800000, RZ, 0xfc, !PT ;  /* 0x0080000007077812 */ /* 0x000fc400078efcff */
[----:B------:R-:W-:Y:S02]  /*15a0*/  FSETP.NEU.FTZ.AND P0, PT, R5, R6, PT ;  /* 0x000000060500720b */ /* 0x000fe40003f1d000 */
[----:B------:R-:W-:Y:S02]  /*15b0*/  SHF.L.U32 R8, R7, R8, RZ ;  /* 0x0000000807087219 */ /* 0x000fe400000006ff */
[----:B------:R-:W-:Y:S02]  /*15c0*/  SEL R6, R9, RZ, P2 ;  /* 0x000000ff09067207 */ /* 0x000fe40001000000 */
[----:B------:R-:W-:Y:S02]  /*15d0*/  ISETP.NE.AND P1, PT, R8, RZ, P1 ;  /* 0x000000ff0800720c */ /* 0x000fe40000f25270 */
[----:B------:R-:W-:Y:S02]  /*15e0*/  SHF.R.U32.HI R6, RZ, R6, R7 ;  /* 0x00000006ff067219 */ /* 0x000fe40000011607 */
[----:B------:R-:W-:-:S02]  /*15f0*/  PLOP3.LUT P0, PT, P0, P1, PT, 0xf8, 0x8f ;  /* 0x00000000008f781c */ /* 0x000fc40000703f70 */
[----:B------:R-:W-:Y:S02]  /*1600*/  SHF.R.U32.HI R8, RZ, 0x1, R6 ;  /* 0x00000001ff087819 */ /* 0x000fe40000011606 */
[----:B------:R-:W-:-:S04]  /*1610*/  SEL R5, RZ, 0x1, !P0 ;  /* 0x00000001ff057807 */ /* 0x000fc80004000000 */
[----:B------:R-:W-:-:S04]  /*1620*/  LOP3.LUT R5, R5, 0x1, R8, 0xf8, !PT ;  /* 0x0000000105057812 */ /* 0x000fc800078ef808 */
[----:B------:R-:W-:-:S04]  /*1630*/  LOP3.LUT R5, R5, R6, RZ, 0xc0, !PT ;  /* 0x0000000605057212 */ /* 0x000fc800078ec0ff */
[----:B------:R-:W-:-:S04]  /*1640*/  IADD3 R5, PT, PT, R8, R5, RZ ;  /* 0x0000000508057210 */ /* 0x000fc80007ffe0ff */
[----:B------:R-:W-:Y:S01]  /*1650*/  LOP3.LUT R2, R5, R2, RZ, 0xfc, !PT ;  /* 0x0000000205027212 */ /* 0x000fe200078efcff */
[----:B------:R-:W-:Y:S06]  /*1660*/  BRA `(.L_x_47) ;  /* 0x0000000000107947 */ /* 0x000fec0003800000 */
.L_x_46:
[----:B------:R-:W-:-:S04]  /*1670*/  LOP3.LUT R2, R2, 0x80000000, RZ, 0xc0, !PT ;  /* 0x8000000002027812 */ /* 0x000fc800078ec0ff */
[----:B------:R-:W-:Y:S01]  /*1680*/  LOP3.LUT R2, R2, 0x7f800000, RZ, 0xfc, !PT ;  /* 0x7f80000002027812 */ /* 0x000fe200078efcff */
[----:B------:R-:W-:Y:S06]  /*1690*/  BRA `(.L_x_47) ;  /* 0x0000000000047947 */ /* 0x000fec0003800000 */
.L_x_45:
[----:B------:R-:W-:-:S07]  /*16a0*/  LEA R2, R5, R2, 0x17 ;  /* 0x0000000205027211 */ /* 0x000fce00078eb8ff */
.L_x_47:
[----:B------:R-:W-:Y:S05]  /*16b0*/  BSYNC.RECONVERGENT B2 ;  /* 0x0000000000027941 */ /* 0x000fea0003800200 */
.L_x_44:
[----:B------:R-:W-:Y:S05]  /*16c0*/  BRA `(.L_x_48) ;  /* 0x0000000000207947 */ /* 0x000fea0003800000 */
.L_x_43:
[----:B------:R-:W-:-:S04]  /*16d0*/  LOP3.LUT R2, R2, 0x80000000, R23, 0x48, !PT ;  /* 0x8000000002027812 */ /* 0x000fc800078e4817 */
[----:B------:R-:W-:Y:S01]  /*16e0*/  LOP3.LUT R2, R2, 0x7f800000, RZ, 0xfc, !PT ;  /* 0x7f80000002027812 */ /* 0x000fe200078efcff */
[----:B------:R-:W-:Y:S06]  /*16f0*/  BRA `(.L_x_48) ;  /* 0x0000000000147947 */ /* 0x000fec0003800000 */
.L_x_42:
[----:B------:R-:W-:Y:S01]  /*1700*/  LOP3.LUT R2, R2, 0x80000000, R23, 0x48, !PT ;  /* 0x8000000002027812 */ /* 0x000fe200078e4817 */
[----:B------:R-:W-:Y:S06]  /*1710*/  BRA `(.L_x_48) ;  /* 0x00000000000c7947 */ /* 0x000fec0003800000 */
.L_x_41:
[----:B------:R-:W0:Y:S01]  /*1720*/  MUFU.RSQ R2, -QNAN ;  /* 0xffc0000000027908 */ /* 0x000e220000001400 */
[----:B------:R-:W-:Y:S05]  /*1730*/  BRA `(.L_x_48) ;  /* 0x0000000000047947 */ /* 0x000fea0003800000 */
.L_x_40:
[----:B------:R-:W-:-:S07]  /*1740*/  FADD.FTZ R2, R23, R2 ;  /* 0x0000000217027221 */ /* 0x000fce0000010000 */
.L_x_48:
[----:B------:R-:W-:Y:S05]  /*1750*/  BSYNC.RECONVERGENT B1 ;  /* 0x0000000000017941 */ /* 0x000fea0003800200 */
.L_x_38:
[----:B------:R-:W-:-:S04]  /*1760*/  HFMA2 R5, -RZ, RZ, 0, 0 ;  /* 0x00000000ff057431 */ /* 0x000fc800000001ff */
[----:B0-----:R-:W-:Y:S05]  /*1770*/  RET.REL.NODEC R4 `(_Z21compute_scores_kernelPKfS0_Pfiiii) ;  /* 0xffffffe804207950 */ /* 0x001fea0003c3ffff */
.L_x_49:
        /* <DEDUP_REMOVED lines=16> */
.L_x_55:


//--------------------- .text._Z13matmul_kernelPKfS0_Pfiii --------------------------
	.section	.text._Z13matmul_kernelPKfS0_Pfiii,"ax",@progbits
	.align	128
        .global         _Z13matmul_kernelPKfS0_Pfiii
        .type           _Z13matmul_kernelPKfS0_Pfiii,@function
        .size           _Z13matmul_kernelPKfS0_Pfiii,(.L_x_59 - _Z13matmul_kernelPKfS0_Pfiii)
        .other          _Z13matmul_kernelPKfS0_Pfiii,@"STO_CUDA_ENTRY STV_DEFAULT"
_Z13matmul_kernelPKfS0_Pfiii:
.text._Z13matmul_kernelPKfS0_Pfiii:
[----:B------:R-:W-:Y:S01]  /*0000*/  LDC R1, c[0x0][0x37c] ;  /* 0x0000df00ff017b82 */ /* 0x000fe20000000800 */
[----:B------:R-:W0:Y:S01]  /*0010*/  S2R R2, SR_CTAID.Y ;  /* 0x0000000000027919 */ /* 0x000e220000002600 */
[----:B------:R-:W1:Y:S01]  /*0020*/  LDCU UR10, c[0x0][0x39c] ;  /* 0x00007380ff0a77ac */ /* 0x000e620008000800 */
[----:B------:R-:W-:Y:S01]  /*0030*/  HFMA2 R21, -RZ, RZ, 0, 0 ;  /* 0x00000000ff157431 */ /* 0x000fe200000001ff */
[----:B------:R-:W0:Y:S01]  /*0040*/  S2R R0, SR_TID.Y ;  /* 0x0000000000007919 */ /* 0x000e220000002200 */
[----:B------:R-:W2:Y:S01]  /*0050*/  LDCU UR14, c[0x0][0x3a0] ;  /* 0x00007400ff0e77ac */ /* 0x000ea20008000800 */
[----:B------:R-:W3:Y:S01]  /*0060*/  S2R R4, SR_CTAID.X ;  /* 0x0000000000047919 */ /* 0x000ee20000002500 */
[----:B------:R-:W4:Y:S01]  /*0070*/  LDCU.64 UR8, c[0x0][0x358] ;  /* 0x00006b00ff0877ac */ /* 0x000f220008000a00 */
[----:B------:R-:W3:Y:S01]  /*0080*/  S2R R13, SR_TID.X ;  /* 0x00000000000d7919 */ /* 0x000ee20000002100 */
[----:B-1----:R-:W-:Y:S01]  /*0090*/  UISETP.GE.AND UP0, UPT, UR10, 0x1, UPT ;  /* 0x000000010a00788c */ /* 0x002fe2000bf06270 */
[----:B0-----:R-:W-:-:S02]  /*00a0*/  LEA R2, R2, R0, 0x4 ;  /* 0x0000000002027211 */ /* 0x001fc400078e20ff */
[----:B---3--:R-:W-:-:S06]  /*00b0*/  LEA R3, R4, R13, 0x4 ;  /* 0x0000000d04037211 */ /* 0x008fcc00078e20ff */
[----:B--2-4-:R-:W-:Y:S05]  /*00c0*/  BRA.U !UP0, `(.L_x_50) ;  /* 0x0000000508387547 */ /* 0x014fea000b800000 */
[----:B------:R-:W0:Y:S01]  /*00d0*/  S2UR UR7, SR_CgaCtaId ;  /* 0x00000000000779c3 */ /* 0x000e220000008800 */
[----:B------:R-:W1:Y:S01]  /*00e0*/  LDCU UR11, c[0x0][0x3a0] ;  /* 0x00007400ff0b77ac */ /* 0x000e620008000800 */
[----:B------:R-:W-:Y:S01]  /*00f0*/  MOV R21, RZ ;  /* 0x000000ff00157202 */ /* 0x000fe20000000f00 */
[----:B------:R-:W-:Y:S01]  /*0100*/  IMAD R12, R2, UR10, R13 ;  /* 0x0000000a020c7c24 */ /* 0x000fe2000f8e020d */
[----:B------:R-:W-:Y:S01]  /*0110*/  UMOV UR5, 0x400 ;  /* 0x0000040000057882 */ /* 0x000fe20000000000 */
[----:B------:R-:W-:-:S03]  /*0120*/  UIADD3 UR4, UPT, UPT, UR10, 0xf, URZ ;  /* 0x0000000f0a047890 */ /* 0x000fc6000fffe0ff */
[----:B------:R-:W2:Y:S01]  /*0130*/  LDC R14, c[0x0][0x3a0] ;  /* 0x0000e800ff0e7b82 */ /* 0x000ea20000000800 */
[----:B------:R-:W-:Y:S02]  /*0140*/  UIADD3 UR6, UPT, UPT, UR5, 0x400, URZ ;  /* 0x0000040005067890 */ /* 0x000fe4000fffe0ff */
[----:B------:R-:W-:Y:S01]  /*0150*/  USHF.R.U32.HI UR4, URZ, 0x4, UR4 ;  /* 0x00000004ff047899 */ /* 0x000fe20008011604 */
[----:B------:R-:W3:Y:S03]  /*0160*/  LDCU.64 UR12, c[0x0][0x398] ;  /* 0x00007300ff0c77ac */ /* 0x000ee60008000a00 */
[----:B------:R-:W-:Y:S01]  /*0170*/  UIADD3 UR4, UPT, UPT, -UR4, URZ, URZ ;  /* 0x000000ff04047290 */ /* 0x000fe2000fffe1ff */
[----:B-1----:R-:W-:Y:S01]  /*0180*/  IMAD R19, R0, UR11, R13 ;  /* 0x0000000b00137c24 */ /* 0x002fe2000f8e020d */
[----:B0-----:R-:W-:-:S04]  /*0190*/  ULEA UR5, UR7, UR5, 0x18 ;  /* 0x0000000507057291 */ /* 0x001fc8000f8ec0ff */
[----:B------:R-:W-:Y:S01]  /*01a0*/  LEA R19, R4, R19, 0x4 ;  /* 0x0000001304137211 */ /* 0x000fe200078e20ff */
[----:B------:R-:W-:Y:S01]  /*01b0*/  ULEA UR6, UR7, UR6, 0x18 ;  /* 0x0000000607067291 */ /* 0x000fe2000f8ec0ff */
[----:B------:R-:W-:-:S05]  /*01c0*/  LEA R16, R0, UR5, 0x6 ;  /* 0x0000000500107c11 */ /* 0x000fca000f8e30ff */
[C---:B------:R-:W-:Y:S02]  /*01d0*/  LEA R17, R13.reuse, UR6, 0x2 ;  /* 0x000000060d117c11 */ /* 0x040fe4000f8e10ff */
[----:B------:R-:W-:Y:S02]  /*01e0*/  LEA R18, R13, R16, 0x2 ;  /* 0x000000100d127211 */ /* 0x000fe400078e10ff */
[----:B---3--:R-:W-:-:S07]  /*01f0*/  LEA R15, R0, R17, 0x6 ;  /* 0x00000011000f7211 */ /* 0x008fce00078e30ff */
.L_x_51:
[----:B------:R-:W-:Y:S01]  /*0200*/  ISETP.GE.U32.AND P1, PT, R13, UR13, PT ;  /* 0x0000000d0d007c0c */ /* 0x000fe2000bf26070 */
[----:B------:R-:W-:Y:S01]  /*0210*/  HFMA2 R22, -RZ, RZ, 0, 0 ;  /* 0x00000000ff167431 */ /* 0x000fe200000001ff */
[----:B------:R-:W-:Y:S02]  /*0220*/  ISETP.GE.U32.AND P0, PT, R0, UR13, PT ;  /* 0x0000000d00007c0c */ /* 0x000fe4000bf06070 */
[----:B------:R-:W-:Y:S02]  /*0230*/  ISETP.GE.OR P1, PT, R2, UR12, P1 ;  /* 0x0000000c02007c0c */ /* 0x000fe40008f26670 */
[----:B--2---:R-:W-:Y:S02]  /*0240*/  ISETP.GE.OR P0, PT, R3, R14, P0 ;  /* 0x0000000e0300720c */ /* 0x004fe40000706670 */
[----:B------:R-:W-:-:S09]  /*0250*/  MOV R29, RZ ;  /* 0x000000ff001d7202 */ /* 0x000fd20000000f00 */
[----:B------:R-:W0:Y:S08]  /*0260*/  @!P1 LDC.64 R6, c[0x0][0x380] ;  /* 0x0000e000ff069b82 */ /* 0x000e300000000a00 */
[----:B------:R-:W1:Y:S01]  /*0270*/  @!P0 LDC.64 R4, c[0x0][0x388] ;  /* 0x0000e200ff048b82 */ /* 0x000e620000000a00 */
[----:B0-----:R-:W-:-:S05]  /*0280*/  @!P1 IMAD.WIDE.U32 R6, R12, 0x4, R6 ;  /* 0x000000040c069825 */ /* 0x001fca00078e0006 */
[----:B------:R-:W2:Y:S01]  /*0290*/  @!P1 LDG.E R29, desc[UR8][R6.64] ;  /* 0x00000008061d9981 */ /* 0x000ea2000c1e1900 */
[----:B-1----:R-:W-:-:S05]  /*02a0*/  @!P0 IMAD.WIDE.U32 R24, R19, 0x4, R4 ;  /* 0x0000000413188825 */ /* 0x002fca00078e0004 */
[----:B------:R-:W3:Y:S01]  /*02b0*/  @!P0 LDG.E R22, desc[UR8][R24.64] ;  /* 0x0000000818168981 */ /* 0x000ee2000c1e1900 */
[----:B------:R-:W-:-:S04]  /*02c0*/  UIADD3 UR4, UPT, UPT, UR4, 0x1, URZ ;  /* 0x0000000104047890 */ /* 0x000fc8000fffe0ff */
[----:B------:R-:W-:Y:S01]  /*02d0*/  UISETP.NE.AND UP0, UPT, UR4, URZ, UPT ;  /* 0x000000ff0400728c */ /* 0x000fe2000bf05270 */
[----:B------:R-:W-:Y:S02]  /*02e0*/  IADD3 R0, PT, PT, R0, 0x10, RZ ;  /* 0x0000001000007810 */ /* 0x000fe40007ffe0ff */
[----:B------:R-:W-:Y:S02]  /*02f0*/  IADD3 R13, PT, PT, R13, 0x10, RZ ;  /* 0x000000100d0d7810 */ /* 0x000fe40007ffe0ff */
[----:B------:R-:W-:Y:S02]  /*0300*/  IADD3 R12, PT, PT, R12, 0x10, RZ ;  /* 0x000000100c0c7810 */ /* 0x000fe40007ffe0ff */
[----:B------:R-:W-:Y:S01]  /*0310*/  LEA R19, R14, R19, 0x4 ;  /* 0x000000130e137211 */ /* 0x000fe200078e20ff */
        /* <DEDUP_REMOVED lines=15> */
[----:B------:R-:W-:Y:S01]  /*0410*/  LDS R21, [R17+0x200] ;  /* 0x0002000011157984 */ /* 0x000fe20000000800 */
[----:B-1----:R-:W-:-:S04]  /*0420*/  FFMA R8, R29, R9, R8 ;  /* 0x000000091d087223 */ /* 0x002fc80000000008 */
[----:B--2---:R-:W-:-:S04]  /*0430*/  FFMA R27, R27, R10, R8 ;  /* 0x0000000a1b1b7223 */ /* 0x004fc80000000008 */
[----:B---3--:R-:W-:Y:S02]  /*0440*/  FFMA R27, R26, R11, R27 ;  /* 0x0000000b1a1b7223 */ /* 0x008fe4000000001b */
[----:B------:R-:W0:Y:S02]  /*0450*/  LDS.128 R8, [R16+0x20] ;  /* 0x0000200010087984 */ /* 0x000e240000000c00 */
[----:B----4-:R-:W-:-:S04]  /*0460*/  FFMA R23, R4, R23, R27 ;  /* 0x0000001704177223 */ /* 0x010fc8000000001b */
[----:B-----5:R-:W-:Y:S02]  /*0470*/  FFMA R20, R20, R5, R23 ;  /* 0x0000000514147223 */ /* 0x020fe40000000017 */
[----:B------:R-:W1:Y:S02]  /*0480*/  LDS R23, [R17+0x280] ;  /* 0x0002800011177984 */ /* 0x000e640000000800 */
[----:B------:R-:W-:Y:S02]  /*0490*/  FFMA R25, R25, R6, R20 ;  /* 0x0000000619197223 */ /* 0x000fe40000000014 */
[----:B------:R-:W2:Y:S02]  /*04a0*/  LDS R20, [R17+0x2c0] ;  /* 0x0002c00011147984 */ /* 0x000ea40000000800 */
[----:B------:R-:W-:Y:S02]  /*04b0*/  FFMA R27, R22, R7, R25 ;  /* 0x00000007161b7223 */ /* 0x000fe40000000019 */
[----:B------:R-:W-:Y:S04]  /*04c0*/  LDS R25, [R17+0x300] ;  /* 0x0003000011197984 */ /* 0x000fe80000000800 */
[----:B------:R-:W3:Y:S04]  /*04d0*/  LDS.128 R4, [R16+0x30] ;  /* 0x0000300010047984 */ /* 0x000ee80000000c00 */
[----:B------:R-:W4:Y:S01]  /*04e0*/  LDS R22, [R17+0x340] ;  /* 0x0003400011167984 */ /* 0x000f220000000800 */
[----:B0-----:R-:W-:-:S03]  /*04f0*/  FFMA R27, R8, R21, R27 ;  /* 0x00000015081b7223 */ /* 0x001fc6000000001b */
[----:B------:R-:W0:Y:S04]  /*0500*/  LDS R21, [R17+0x380] ;  /* 0x0003800011157984 */ /* 0x000e280000000800 */
[----:B------:R-:W5:Y:S01]  /*0510*/  LDS R8, [R17+0x3c0] ;  /* 0x0003c00011087984 */ /* 0x000f620000000800 */
[----:B------:R-:W-:-:S04]  /*0520*/  FFMA R24, R24, R9, R27 ;  /* 0x0000000918187223 */ /* 0x000fc8000000001b */
[----:B-1----:R-:W-:-:S04]  /*0530*/  FFMA R23, R23, R10, R24 ;  /* 0x0000000a17177223 */ /* 0x002fc80000000018 */
[----:B--2---:R-:W-:-:S04]  /*0540*/  FFMA R11, R20, R11, R23 ;  /* 0x0000000b140b7223 */ /* 0x004fc80000000017 */
[----:B---3--:R-:W-:-:S04]  /*0550*/  FFMA R11, R4, R25, R11 ;  /* 0x00000019040b7223 */ /* 0x008fc8000000000b */
[----:B----4-:R-:W-:-:S04]  /*0560*/  FFMA R22, R22, R5, R11 ;  /* 0x0000000516167223 */ /* 0x010fc8000000000b */
[----:B0-----:R-:W-:-:S04]  /*0570*/  FFMA R21, R21, R6, R22 ;  /* 0x0000000615157223 */ /* 0x001fc80000000016 */
[----:B-----5:R-:W-:Y:S01]  /*0580*/  FFMA R21, R8, R7, R21 ;  /* 0x0000000708157223 */ /* 0x020fe20000000015 */
[----:B------:R-:W-:Y:S06]  /*0590*/  BAR.SYNC.DEFER_BLOCKING 0x0 ;  /* 0x0000000000007b1d */ /* 0x000fec0000010000 */
[----:B------:R-:W-:Y:S05]  /*05a0*/  BRA.U UP0, `(.L_x_51) ;  /* 0xfffffffd00147547 */ /* 0x000fea000b83ffff */
.L_x_50:
[----:B------:R-:W0:Y:S01]  /*05b0*/  LDCU UR4, c[0x0][0x398] ;  /* 0x00007300ff0477ac */ /* 0x000e220008000800 */
[----:B------:R-:W-:-:S04]  /*05c0*/  ISETP.GE.AND P0, PT, R3, UR14, PT ;  /* 0x0000000e03007c0c */ /* 0x000fc8000bf06270 */
[----:B0-----:R-:W-:-:S13]  /*05d0*/  ISETP.GE.OR P0, PT, R2, UR4, P0 ;  /* 0x0000000402007c0c */ /* 0x001fda0008706670 */
[----:B------:R-:W-:Y:S05]  /*05e0*/  @P0 EXIT ;  /* 0x000000000000094d */ /* 0x000fea0003800000 */
[----:B------:R-:W0:Y:S01]  /*05f0*/  LDC.64 R4, c[0x0][0x390] ;  /* 0x0000e400ff047b82 */ /* 0x000e220000000a00 */
[----:B------:R-:W-:-:S04]  /*0600*/  IMAD R3, R2, UR14, R3 ;  /* 0x0000000e02037c24 */ /* 0x000fc8000f8e0203 */
[----:B0-----:R-:W-:-:S05]  /*0610*/  IMAD.WIDE R2, R3, 0x4, R4 ;  /* 0x0000000403027825 */ /* 0x001fca00078e0204 */
[----:B------:R-:W-:Y:S01]  /*0620*/  STG.E desc[UR8][R2.64], R21 ;  /* 0x0000001502007986 */ /* 0x000fe2000c101908 */
[----:B------:R-:W-:Y:S05]  /*0630*/  EXIT ;  /* 0x000000000000794d */ /* 0x000fea0003800000 */
.L_x_52:
        /* <DEDUP_REMOVED lines=12> */
.L_x_59:


//--------------------- .nv.shared._Z19weighted_sum_kernelPKfS0_Pfiiii --------------------------
	.section	.nv.shared._Z19weighted_sum_kernelPKfS0_Pfiiii,"aw",@nobits
	.sectionflags	@""
	.align	16
	.zero		1024


//--------------------- .nv.shared.reserved.0     --------------------------
	.section	.nv.shared.reserved.0,"aw",@nobits
	.weak		__nv_reservedSMEM_offset_0_alias
	.size		__nv_reservedSMEM_offset_0_alias, 0, 64
	.other		__nv_reservedSMEM_offset_0_alias,@"STO_CUDA_RESERVED_SHARED STV_DEFAULT"
__nv_reservedSMEM_offset_0_alias:
	.zero		0
	.zero		64


//--------------------- .nv.shared._Z14softmax_kernelPfiii --------------------------
	.section	.nv.shared._Z14softmax_kernelPfiii,"aw",@nobits
	.sectionflags	@""
	.align	16
	.zero		1024


//--------------------- .nv.shared._Z21compute_scores_kernelPKfS0_Pfiiii --------------------------
	.section	.nv.shared._Z21compute_scores_kernelPKfS0_Pfiiii,"aw",@nobits
	.sectionflags	@""
	.align	16
.nv.shared._Z21compute_scores_kernelPKfS0_Pfiiii:
	.zero		3072


//--------------------- .nv.shared._Z13matmul_kernelPKfS0_Pfiii --------------------------
	.section	.nv.shared._Z13matmul_kernelPKfS0_Pfiii,"aw",@nobits
	.sectionflags	@""
	.align	16
.nv.shared._Z13matmul_kernelPKfS0_Pfiii:
	.zero		3072


//--------------------- .nv.constant0._Z19weighted_sum_kernelPKfS0_Pfiiii --------------------------
	.section	.nv.constant0._Z19weighted_sum_kernelPKfS0_Pfiiii,"a",@progbits
	.sectionflags	@""
	.align	4
.nv.constant0._Z19weighted_sum_kernelPKfS0_Pfiiii:
	.zero		936


//--------------------- .nv.constant0._Z14softmax_kernelPfiii --------------------------
	.section	.nv.constant0._Z14softmax_kernelPfiii,"a",@progbits
	.sectionflags	@""
	.align	4
.nv.constant0._Z14softmax_kernelPfiii:
	.zero		916


//--------------------- .nv.constant0._Z21compute_scores_kernelPKfS0_Pfiiii --------------------------
	.section	.nv.constant0._Z21compute_scores_kernelPKfS0_Pfiiii,"a",@progbits
	.sectionflags	@""
	.align	4
.nv.constant0._Z21compute_scores_kernelPKfS0_Pfiiii:
	.zero		936


//--------------------- .nv.constant0._Z13matmul_kernelPKfS0_Pfiii --------------------------
	.section	.nv.constant0._Z13matmul_kernelPKfS0_Pfiii,"a",@progbits
	.sectionflags	@""
	.align	4
.nv.constant0._Z13matmul_kernelPKfS0_Pfiii:
	.zero		932


//--------------------- SYMBOLS --------------------------

	.type		.nv.reservedSmem.offset0,@object
	.size		.nv.reservedSmem.offset0,0x4
	.type		.nv.reservedSmem.cap,@object
	.size		.nv.reservedSmem.cap,0x4
